//
// Generated by NVIDIA NVVM Compiler
//
// Compiler Build ID: CL-36424714
// Cuda compilation tools, release 13.0, V13.0.88
// Based on NVVM 20.0.0
//

.version 9.0
.target sm_100
.address_size 64

	// .globl	_Z16devFDK_preweightPvjjjfffffjjj

.visible .entry _Z16devFDK_preweightPvjjjfffffjjj(
	.param .u64 .ptr .align 1 _Z16devFDK_preweightPvjjjfffffjjj_param_0,
	.param .u32 _Z16devFDK_preweightPvjjjfffffjjj_param_1,
	.param .u32 _Z16devFDK_preweightPvjjjfffffjjj_param_2,
	.param .u32 _Z16devFDK_preweightPvjjjfffffjjj_param_3,
	.param .f32 _Z16devFDK_preweightPvjjjfffffjjj_param_4,
	.param .f32 _Z16devFDK_preweightPvjjjfffffjjj_param_5,
	.param .f32 _Z16devFDK_preweightPvjjjfffffjjj_param_6,
	.param .f32 _Z16devFDK_preweightPvjjjfffffjjj_param_7,
	.param .f32 _Z16devFDK_preweightPvjjjfffffjjj_param_8,
	.param .u32 _Z16devFDK_preweightPvjjjfffffjjj_param_9,
	.param .u32 _Z16devFDK_preweightPvjjjfffffjjj_param_10,
	.param .u32 _Z16devFDK_preweightPvjjjfffffjjj_param_11
)
{
	.reg .pred 	%p<12>;
	.reg .b32 	%r<93>;
	.reg .b32 	%f<123>;
	.reg .b64 	%rd<33>;
	.reg .b64 	%fd<5>;

	ld.param.u64 	%rd2, [_Z16devFDK_preweightPvjjjfffffjjj_param_0];
	ld.param.u32 	%r41, [_Z16devFDK_preweightPvjjjfffffjjj_param_1];
	ld.param.u32 	%r42, [_Z16devFDK_preweightPvjjjfffffjjj_param_2];
	ld.param.u32 	%r46, [_Z16devFDK_preweightPvjjjfffffjjj_param_3];
	ld.param.f32 	%f11, [_Z16devFDK_preweightPvjjjfffffjjj_param_4];
	ld.param.f32 	%f12, [_Z16devFDK_preweightPvjjjfffffjjj_param_5];
	ld.param.f32 	%f13, [_Z16devFDK_preweightPvjjjfffffjjj_param_6];
	ld.param.f32 	%f14, [_Z16devFDK_preweightPvjjjfffffjjj_param_7];
	ld.param.f32 	%f15, [_Z16devFDK_preweightPvjjjfffffjjj_param_8];
	ld.param.u32 	%r43, [_Z16devFDK_preweightPvjjjfffffjjj_param_9];
	ld.param.u32 	%r44, [_Z16devFDK_preweightPvjjjfffffjjj_param_10];
	ld.param.u32 	%r45, [_Z16devFDK_preweightPvjjjfffffjjj_param_11];
	cvta.to.global.u64 	%rd1, %rd2;
	mov.u32 	%r47, %ntid.y;
	mov.u32 	%r48, %ctaid.y;
	mul.lo.s32 	%r1, %r47, %r48;
	mov.u32 	%r2, %tid.y;
	add.s32 	%r49, %r1, %r2;
	add.s32 	%r3, %r49, %r42;
	setp.ge.u32 	%p1, %r3, %r46;
	@%p1 bra 	$L__BB0_14;
	mov.u32 	%r50, %ntid.x;
	mov.u32 	%r51, %ctaid.x;
	mov.u32 	%r52, %tid.x;
	mad.lo.s32 	%r4, %r50, %r51, %r52;
	setp.ge.u32 	%p2, %r4, %r44;
	@%p2 bra 	$L__BB0_14;
	add.f32 	%f16, %f11, %f12;
	cvt.rn.f32.u32 	%f17, %r4;
	cvt.rn.f32.u32 	%f18, %r44;
	mul.f32 	%f19, %f18, 0f3F000000;
	sub.f32 	%f20, %f17, %f19;
	add.f32 	%f21, %f20, 0f3F000000;
	mul.f32 	%f22, %f14, %f21;
	mul.f32 	%f23, %f22, %f22;
	fma.rn.f32 	%f1, %f16, %f16, %f23;
	cvt.rn.f32.u32 	%f24, %r45;
	mul.f32 	%f25, %f24, 0f3F000000;
	mov.f32 	%f26, 0f00000000;
	sub.f32 	%f27, %f26, %f25;
	add.f32 	%f28, %f27, 0f3F000000;
	fma.rn.f32 	%f120, %f15, %f28, %f13;
	mul.f32 	%f29, %f11, %f14;
	div.rn.f32 	%f30, %f16, %f29;
	mul.f32 	%f31, %f16, %f30;
	cvt.f64.f32 	%fd1, %f31;
	mul.f64 	%fd2, %fd1, 0d3FF921FB54442D18;
	cvt.rn.f32.u32 	%f32, %r43;
	cvt.f64.f32 	%fd3, %f32;
	div.rn.f64 	%fd4, %fd2, %fd3;
	cvt.rn.f32.f64 	%f3, %fd4;
	setp.lt.s32 	%p3, %r45, 1;
	@%p3 bra 	$L__BB0_14;
	and.b32  	%r5, %r45, 7;
	setp.lt.u32 	%p4, %r45, 8;
	mov.b32 	%r91, 0;
	@%p4 bra 	$L__BB0_6;
	and.b32  	%r91, %r45, 2147483640;
	neg.s32 	%r89, %r91;
	add.s32 	%r54, %r2, %r42;
	add.s32 	%r55, %r54, %r1;
	add.s32 	%r56, %r55, %r43;
	mad.lo.s32 	%r88, %r41, %r56, %r4;
	mul.lo.s32 	%r57, %r43, %r41;
	shl.b32 	%r9, %r57, 3;
	shl.b32 	%r58, %r43, 1;
	add.s32 	%r59, %r55, %r58;
	mad.lo.s32 	%r87, %r41, %r59, %r4;
	mad.lo.s32 	%r60, %r43, 3, %r55;
	mad.lo.s32 	%r86, %r41, %r60, %r4;
	shl.b32 	%r61, %r43, 2;
	add.s32 	%r62, %r55, %r61;
	mad.lo.s32 	%r85, %r41, %r62, %r4;
	mad.lo.s32 	%r63, %r43, 5, %r55;
	mad.lo.s32 	%r84, %r41, %r63, %r4;
	mad.lo.s32 	%r64, %r43, 6, %r55;
	mad.lo.s32 	%r83, %r41, %r64, %r4;
	mad.lo.s32 	%r65, %r43, 7, %r55;
	mad.lo.s32 	%r82, %r41, %r65, %r4;
	mad.lo.s32 	%r81, %r41, %r3, %r4;
$L__BB0_5:
	.pragma "nounroll";
	fma.rn.f32 	%f33, %f120, %f120, %f1;
	sqrt.rn.f32 	%f34, %f33;
	div.rn.f32 	%f35, %f3, %f34;
	mul.wide.u32 	%rd3, %r81, 4;
	add.s64 	%rd4, %rd1, %rd3;
	ld.global.f32 	%f36, [%rd4];
	mul.f32 	%f37, %f36, %f35;
	st.global.f32 	[%rd4], %f37;
	add.f32 	%f38, %f15, %f120;
	fma.rn.f32 	%f39, %f38, %f38, %f1;
	sqrt.rn.f32 	%f40, %f39;
	div.rn.f32 	%f41, %f3, %f40;
	mul.wide.u32 	%rd5, %r88, 4;
	add.s64 	%rd6, %rd1, %rd5;
	ld.global.f32 	%f42, [%rd6];
	mul.f32 	%f43, %f42, %f41;
	st.global.f32 	[%rd6], %f43;
	add.f32 	%f44, %f15, %f38;
	fma.rn.f32 	%f45, %f44, %f44, %f1;
	sqrt.rn.f32 	%f46, %f45;
	div.rn.f32 	%f47, %f3, %f46;
	mul.wide.u32 	%rd7, %r87, 4;
	add.s64 	%rd8, %rd1, %rd7;
	ld.global.f32 	%f48, [%rd8];
	mul.f32 	%f49, %f48, %f47;
	st.global.f32 	[%rd8], %f49;
	add.f32 	%f50, %f15, %f44;
	fma.rn.f32 	%f51, %f50, %f50, %f1;
	sqrt.rn.f32 	%f52, %f51;
	div.rn.f32 	%f53, %f3, %f52;
	mul.wide.u32 	%rd9, %r86, 4;
	add.s64 	%rd10, %rd1, %rd9;
	ld.global.f32 	%f54, [%rd10];
	mul.f32 	%f55, %f54, %f53;
	st.global.f32 	[%rd10], %f55;
	add.f32 	%f56, %f15, %f50;
	fma.rn.f32 	%f57, %f56, %f56, %f1;
	sqrt.rn.f32 	%f58, %f57;
	div.rn.f32 	%f59, %f3, %f58;
	mul.wide.u32 	%rd11, %r85, 4;
	add.s64 	%rd12, %rd1, %rd11;
	ld.global.f32 	%f60, [%rd12];
	mul.f32 	%f61, %f60, %f59;
	st.global.f32 	[%rd12], %f61;
	add.f32 	%f62, %f15, %f56;
	fma.rn.f32 	%f63, %f62, %f62, %f1;
	sqrt.rn.f32 	%f64, %f63;
	div.rn.f32 	%f65, %f3, %f64;
	mul.wide.u32 	%rd13, %r84, 4;
	add.s64 	%rd14, %rd1, %rd13;
	ld.global.f32 	%f66, [%rd14];
	mul.f32 	%f67, %f66, %f65;
	st.global.f32 	[%rd14], %f67;
	add.f32 	%f68, %f15, %f62;
	fma.rn.f32 	%f69, %f68, %f68, %f1;
	sqrt.rn.f32 	%f70, %f69;
	div.rn.f32 	%f71, %f3, %f70;
	mul.wide.u32 	%rd15, %r83, 4;
	add.s64 	%rd16, %rd1, %rd15;
	ld.global.f32 	%f72, [%rd16];
	mul.f32 	%f73, %f72, %f71;
	st.global.f32 	[%rd16], %f73;
	add.f32 	%f74, %f15, %f68;
	fma.rn.f32 	%f75, %f74, %f74, %f1;
	sqrt.rn.f32 	%f76, %f75;
	div.rn.f32 	%f77, %f3, %f76;
	mul.wide.u32 	%rd17, %r82, 4;
	add.s64 	%rd18, %rd1, %rd17;
	ld.global.f32 	%f78, [%rd18];
	mul.f32 	%f79, %f78, %f77;
	st.global.f32 	[%rd18], %f79;
	add.f32 	%f120, %f15, %f74;
	add.s32 	%r89, %r89, 8;
	add.s32 	%r88, %r88, %r9;
	add.s32 	%r87, %r87, %r9;
	add.s32 	%r86, %r86, %r9;
	add.s32 	%r85, %r85, %r9;
	add.s32 	%r84, %r84, %r9;
	add.s32 	%r83, %r83, %r9;
	add.s32 	%r82, %r82, %r9;
	add.s32 	%r81, %r81, %r9;
	setp.ne.s32 	%p5, %r89, 0;
	@%p5 bra 	$L__BB0_5;
$L__BB0_6:
	setp.eq.s32 	%p6, %r5, 0;
	@%p6 bra 	$L__BB0_14;
	and.b32  	%r36, %r45, 3;
	setp.lt.u32 	%p7, %r5, 4;
	@%p7 bra 	$L__BB0_9;
	fma.rn.f32 	%f80, %f120, %f120, %f1;
	sqrt.rn.f32 	%f81, %f80;
	div.rn.f32 	%f82, %f3, %f81;
	mad.lo.s32 	%r66, %r91, %r43, %r3;
	mad.lo.s32 	%r67, %r66, %r41, %r4;
	mul.wide.u32 	%rd19, %r67, 4;
	add.s64 	%rd20, %rd1, %rd19;
	ld.global.f32 	%f83, [%rd20];
	mul.f32 	%f84, %f83, %f82;
	st.global.f32 	[%rd20], %f84;
	add.f32 	%f85, %f15, %f120;
	fma.rn.f32 	%f86, %f85, %f85, %f1;
	sqrt.rn.f32 	%f87, %f86;
	div.rn.f32 	%f88, %f3, %f87;
	add.s32 	%r68, %r66, %r43;
	mad.lo.s32 	%r69, %r68, %r41, %r4;
	mul.wide.u32 	%rd21, %r69, 4;
	add.s64 	%rd22, %rd1, %rd21;
	ld.global.f32 	%f89, [%rd22];
	mul.f32 	%f90, %f89, %f88;
	st.global.f32 	[%rd22], %f90;
	add.f32 	%f91, %f15, %f85;
	fma.rn.f32 	%f92, %f91, %f91, %f1;
	sqrt.rn.f32 	%f93, %f92;
	div.rn.f32 	%f94, %f3, %f93;
	add.s32 	%r70, %r68, %r43;
	mad.lo.s32 	%r71, %r70, %r41, %r4;
	mul.wide.u32 	%rd23, %r71, 4;
	add.s64 	%rd24, %rd1, %rd23;
	ld.global.f32 	%f95, [%rd24];
	mul.f32 	%f96, %f95, %f94;
	st.global.f32 	[%rd24], %f96;
	add.f32 	%f97, %f15, %f91;
	fma.rn.f32 	%f98, %f97, %f97, %f1;
	sqrt.rn.f32 	%f99, %f98;
	div.rn.f32 	%f100, %f3, %f99;
	add.s32 	%r72, %r70, %r43;
	mad.lo.s32 	%r73, %r72, %r41, %r4;
	mul.wide.u32 	%rd25, %r73, 4;
	add.s64 	%rd26, %rd1, %rd25;
	ld.global.f32 	%f101, [%rd26];
	mul.f32 	%f102, %f101, %f100;
	st.global.f32 	[%rd26], %f102;
	add.f32 	%f120, %f15, %f97;
	add.s32 	%r91, %r91, 4;
$L__BB0_9:
	setp.eq.s32 	%p8, %r36, 0;
	@%p8 bra 	$L__BB0_14;
	setp.eq.s32 	%p9, %r36, 1;
	@%p9 bra 	$L__BB0_12;
	fma.rn.f32 	%f103, %f120, %f120, %f1;
	sqrt.rn.f32 	%f104, %f103;
	div.rn.f32 	%f105, %f3, %f104;
	mad.lo.s32 	%r74, %r91, %r43, %r3;
	mad.lo.s32 	%r75, %r74, %r41, %r4;
	mul.wide.u32 	%rd27, %r75, 4;
	add.s64 	%rd28, %rd1, %rd27;
	ld.global.f32 	%f106, [%rd28];
	mul.f32 	%f107, %f106, %f105;
	st.global.f32 	[%rd28], %f107;
	add.f32 	%f108, %f15, %f120;
	fma.rn.f32 	%f109, %f108, %f108, %f1;
	sqrt.rn.f32 	%f110, %f109;
	div.rn.f32 	%f111, %f3, %f110;
	add.s32 	%r76, %r74, %r43;
	mad.lo.s32 	%r77, %r76, %r41, %r4;
	mul.wide.u32 	%rd29, %r77, 4;
	add.s64 	%rd30, %rd1, %rd29;
	ld.global.f32 	%f112, [%rd30];
	mul.f32 	%f113, %f112, %f111;
	st.global.f32 	[%rd30], %f113;
	add.f32 	%f120, %f15, %f108;
	add.s32 	%r91, %r91, 2;
$L__BB0_12:
	and.b32  	%r78, %r45, 1;
	setp.eq.b32 	%p10, %r78, 1;
	not.pred 	%p11, %p10;
	@%p11 bra 	$L__BB0_14;
	fma.rn.f32 	%f114, %f120, %f120, %f1;
	sqrt.rn.f32 	%f115, %f114;
	div.rn.f32 	%f116, %f3, %f115;
	mad.lo.s32 	%r79, %r91, %r43, %r3;
	mad.lo.s32 	%r80, %r79, %r41, %r4;
	mul.wide.u32 	%rd31, %r80, 4;
	add.s64 	%rd32, %rd1, %rd31;
	ld.global.f32 	%f117, [%rd32];
	mul.f32 	%f118, %f117, %f116;
	st.global.f32 	[%rd32], %f118;
$L__BB0_14:
	ret;

}


// ===== COMPILED SASS (sm_100) =====

	.target	sm_100

	.elftype	@"ET_EXEC"


//--------------------- .note.nv.tkinfo           --------------------------
	.section	.note.nv.tkinfo,"",@"SHT_NOTE"
	.sectionflags	@"SHF_NOTE_NV_TKINFO"
	.tkinfo
        /*0018*/ 	.word	0x00000002
        /*0030*/ 	.string	""
        /*0030*/ 	.string	"ptxas"
        /*0030*/ 	.string	"Cuda compilation tools, release 13.0, V13.0.88"
        /*0030*/ 	.string	"Build cuda_13.0.r13.0/compiler.36424714_0"
        /*0030*/ 	.string	"-arch sm_100 -m 64 "



//--------------------- .note.nv.cuinfo           --------------------------
	.section	.note.nv.cuinfo,"",@"SHT_NOTE"
	.sectionflags	@"SHF_NOTE_NV_CUINFO"
        /*0018*/ 	.short	0x0002
        /*001a*/ 	.short	0x0064
        /*001c*/ 	.short	0x0082
	.zero		2


//--------------------- .nv.info                  --------------------------
	.section	.nv.info,"",@"SHT_CUDA_INFO"
	.align	4


	//----- nvinfo : EIATTR_REGCOUNT
	.align		4
        /*0000*/ 	.byte	0x04, 0x2f
        /*0002*/ 	.short	(.L_1 - .L_0)
	.align		4
.L_0:
        /*0004*/ 	.word	index@(_Z16devFDK_preweightPvjjjfffffjjj)
        /*0008*/ 	.word	0x00000020


	//----- nvinfo : EIATTR_FRAME_SIZE
	.align		4
.L_1:
        /*000c*/ 	.byte	0x04, 0x11
        /*000e*/ 	.short	(.L_3 - .L_2)
	.align		4
.L_2:
        /*0010*/ 	.word	index@($__internal_2_$__cuda_sm3x_div_rn_noftz_f32_slowpath)
        /*0014*/ 	.word	0x00000000


	//----- nvinfo : EIATTR_FRAME_SIZE
	.align		4
.L_3:
        /*0018*/ 	.byte	0x04, 0x11
        /*001a*/ 	.short	(.L_5 - .L_4)
	.align		4
.L_4:
        /*001c*/ 	.word	index@($__internal_1_$__cuda_sm20_sqrt_rn_f32_slowpath)
        /*0020*/ 	.word	0x00000000


	//----- nvinfo : EIATTR_FRAME_SIZE
	.align		4
.L_5:
        /*0024*/ 	.byte	0x04, 0x11
        /*0026*/ 	.short	(.L_7 - .L_6)
	.align		4
.L_6:
        /*0028*/ 	.word	index@($__internal_0_$__cuda_sm20_div_rn_f64_full)
        /*002c*/ 	.word	0x00000000


	//----- nvinfo : EIATTR_FRAME_SIZE
	.align		4
.L_7:
        /*0030*/ 	.byte	0x04, 0x11
        /*0032*/ 	.short	(.L_9 - .L_8)
	.align		4
.L_8:
        /*0034*/ 	.word	index@(_Z16devFDK_preweightPvjjjfffffjjj)
        /*0038*/ 	.word	0x00000000


	//----- nvinfo : EIATTR_MIN_STACK_SIZE
	.align		4
.L_9:
        /*003c*/ 	.byte	0x04, 0x12
        /*003e*/ 	.short	(.L_11 - .L_10)
	.align		4
.L_10:
        /*0040*/ 	.word	index@(_Z16devFDK_preweightPvjjjfffffjjj)
        /*0044*/ 	.word	0x00000000
.L_11:


//--------------------- .nv.compat                --------------------------
	.section	.nv.compat,"",@"SHT_CUDA_COMPAT_INFO"
	.align	4
        /*0000*/ 	.byte	0x02, 0x09, 0x00, 0x00, 0x02, 0x02, 0x01, 0x00, 0x02, 0x05, 0x05, 0x00, 0x03, 0x07, 0x01, 0x01
        /*0010*/ 	.byte	0x02, 0x03, 0x00, 0x00, 0x02, 0x06, 0x01, 0x00, 0x04, 0x0b, 0x08, 0x00, 0x01, 0x00, 0x00, 0x00
        /*0020*/ 	.byte	0x00, 0x00, 0x00, 0x00


//--------------------- .nv.info._Z16devFDK_preweightPvjjjfffffjjj --------------------------
	.section	.nv.info._Z16devFDK_preweightPvjjjfffffjjj,"",@"SHT_CUDA_INFO"
	.sectionflags	@""
	.align	4


	//----- nvinfo : EIATTR_CUDA_API_VERSION
	.align		4
        /*0000*/ 	.byte	0x04, 0x37
        /*0002*/ 	.short	(.L_13 - .L_12)
.L_12:
        /*0004*/ 	.word	0x00000082


	//----- nvinfo : EIATTR_KPARAM_INFO
	.align		4
.L_13:
        /*0008*/ 	.byte	0x04, 0x17
        /*000a*/ 	.short	(.L_15 - .L_14)
.L_14:
        /*000c*/ 	.word	0x00000000
        /*0010*/ 	.short	0x000b
        /*0012*/ 	.short	0x0030
        /*0014*/ 	.byte	0x00, 0xf0, 0x11, 0x00


	//----- nvinfo : EIATTR_KPARAM_INFO
	.align		4
.L_15:
        /*0018*/ 	.byte	0x04, 0x17
        /*001a*/ 	.short	(.L_17 - .L_16)
.L_16:
        /*001c*/ 	.word	0x00000000
        /*0020*/ 	.short	0x000a
        /*0022*/ 	.short	0x002c
        /*0024*/ 	.byte	0x00, 0xf0, 0x11, 0x00


	//----- nvinfo : EIATTR_KPARAM_INFO
	.align		4
.L_17:
        /*0028*/ 	.byte	0x04, 0x17
        /*002a*/ 	.short	(.L_19 - .L_18)
.L_18:
        /*002c*/ 	.word	0x00000000
        /*0030*/ 	.short	0x0009
        /*0032*/ 	.short	0x0028
        /*0034*/ 	.byte	0x00, 0xf0, 0x11, 0x00


	//----- nvinfo : EIATTR_KPARAM_INFO
	.align		4
.L_19:
        /*0038*/ 	.byte	0x04, 0x17
        /*003a*/ 	.short	(.L_21 - .L_20)
.L_20:
        /*003c*/ 	.word	0x00000000
        /*0040*/ 	.short	0x0008
        /*0042*/ 	.short	0x0024
        /*0044*/ 	.byte	0x00, 0xf0, 0x11, 0x00


	//----- nvinfo : EIATTR_KPARAM_INFO
	.align		4
.L_21:
        /*0048*/ 	.byte	0x04, 0x17
        /*004a*/ 	.short	(.L_23 - .L_22)
.L_22:
        /*004c*/ 	.word	0x00000000
        /*0050*/ 	.short	0x0007
        /*0052*/ 	.short	0x0020
        /*0054*/ 	.byte	0x00, 0xf0, 0x11, 0x00


	//----- nvinfo : EIATTR_KPARAM_INFO
	.align		4
.L_23:
        /*0058*/ 	.byte	0x04, 0x17
        /*005a*/ 	.short	(.L_25 - .L_24)
.L_24:
        /*005c*/ 	.word	0x00000000
        /*0060*/ 	.short	0x0006
        /*0062*/ 	.short	0x001c
        /*0064*/ 	.byte	0x00, 0xf0, 0x11, 0x00


	//----- nvinfo : EIATTR_KPARAM_INFO
	.align		4
.L_25:
        /*0068*/ 	.byte	0x04, 0x17
        /*006a*/ 	.short	(.L_27 - .L_26)
.L_26:
        /*006c*/ 	.word	0x00000000
        /*0070*/ 	.short	0x0005
        /*0072*/ 	.short	0x0018
        /*0074*/ 	.byte	0x00, 0xf0, 0x11, 0x00


	//----- nvinfo : EIATTR_KPARAM_INFO
	.align		4
.L_27:
        /*0078*/ 	.byte	0x04, 0x17
        /*007a*/ 	.short	(.L_29 - .L_28)
.L_28:
        /*007c*/ 	.word	0x00000000
        /*0080*/ 	.short	0x0004
        /*0082*/ 	.short	0x0014
        /*0084*/ 	.byte	0x00, 0xf0, 0x11, 0x00


	//----- nvinfo : EIATTR_KPARAM_INFO
	.align		4
.L_29:
        /*0088*/ 	.byte	0x04, 0x17
        /*008a*/ 	.short	(.L_31 - .L_30)
.L_30:
        /*008c*/ 	.word	0x00000000
        /*0090*/ 	.short	0x0003
        /*0092*/ 	.short	0x0010
        /*0094*/ 	.byte	0x00, 0xf0, 0x11, 0x00


	//----- nvinfo : EIATTR_KPARAM_INFO
	.align		4
.L_31:
        /*0098*/ 	.byte	0x04, 0x17
        /*009a*/ 	.short	(.L_33 - .L_32)
.L_32:
        /*009c*/ 	.word	0x00000000
        /*00a0*/ 	.short	0x0002
        /*00a2*/ 	.short	0x000c
        /*00a4*/ 	.byte	0x00, 0xf0, 0x11, 0x00


	//----- nvinfo : EIATTR_KPARAM_INFO
	.align		4
.L_33:
        /*00a8*/ 	.byte	0x04, 0x17
        /*00aa*/ 	.short	(.L_35 - .L_34)
.L_34:
        /*00ac*/ 	.word	0x00000000
        /*00b0*/ 	.short	0x0001
        /*00b2*/ 	.short	0x0008
        /*00b4*/ 	.byte	0x00, 0xf0, 0x11, 0x00


	//----- nvinfo : EIATTR_KPARAM_INFO
	.align		4
.L_35:
        /*00b8*/ 	.byte	0x04, 0x17
        /*00ba*/ 	.short	(.L_37 - .L_36)
.L_36:
        /*00bc*/ 	.word	0x00000000
        /*00c0*/ 	.short	0x0000
        /*00c2*/ 	.short	0x0000
        /*00c4*/ 	.byte	0x00, 0xf5, 0x21, 0x00


	//----- nvinfo : EIATTR_SPARSE_MMA_MASK
	.align		4
.L_37:
        /*00c8*/ 	.byte	0x03, 0x50
        /*00ca*/ 	.short	0x0000


	//----- nvinfo : EIATTR_MAXREG_COUNT
	.align		4
        /*00cc*/ 	.byte	0x03, 0x1b
        /*00ce*/ 	.short	0x00ff


	//----- nvinfo : EIATTR_MERCURY_ISA_VERSION
	.align		4
        /*00d0*/ 	.byte	0x03, 0x5f
        /*00d2*/ 	.short	0x0101


	//----- nvinfo : EIATTR_VRC_CTA_INIT_COUNT
	.align		4
        /*00d4*/ 	.byte	0x02, 0x4a
	.zero		1
	.zero		1


	//----- nvinfo : EIATTR_EXIT_INSTR_OFFSETS
	.align		4
        /*00d8*/ 	.byte	0x04, 0x1c
        /*00da*/ 	.short	(.L_39 - .L_38)


	//   ....[0]....
.L_38:
        /*00dc*/ 	.word	0x00000090


	//   ....[1]....
        /*00e0*/ 	.word	0x00000100


	//   ....[2]....
        /*00e4*/ 	.word	0x000004a0


	//   ....[3]....
        /*00e8*/ 	.word	0x00001830


	//   ....[4]....
        /*00ec*/ 	.word	0x00002260


	//   ....[5]....
        /*00f0*/ 	.word	0x000027b0


	//   ....[6]....
        /*00f4*/ 	.word	0x00002a10


	//----- nvinfo : EIATTR_CRS_STACK_SIZE
	.align		4
.L_39:
        /*00f8*/ 	.byte	0x04, 0x1e
        /*00fa*/ 	.short	(.L_41 - .L_40)
.L_40:
        /*00fc*/ 	.word	0x00000000


	//----- nvinfo : EIATTR_CBANK_PARAM_SIZE
	.align		4
.L_41:
        /*0100*/ 	.byte	0x03, 0x19
        /*0102*/ 	.short	0x0034


	//----- nvinfo : EIATTR_PARAM_CBANK
	.align		4
        /*0104*/ 	.byte	0x04, 0x0a
        /*0106*/ 	.short	(.L_43 - .L_42)
	.align		4
.L_42:
        /*0108*/ 	.word	index@(.nv.constant0._Z16devFDK_preweightPvjjjfffffjjj)
        /*010c*/ 	.short	0x0380
        /*010e*/ 	.short	0x0034


	//----- nvinfo : EIATTR_SW_WAR
	.align		4
.L_43:
        /*0110*/ 	.byte	0x04, 0x36
        /*0112*/ 	.short	(.L_45 - .L_44)
.L_44:
        /*0114*/ 	.word	0x00000008
.L_45:


//--------------------- .nv.callgraph             --------------------------
	.section	.nv.callgraph,"",@"SHT_CUDA_CALLGRAPH"
	.align	4
	.sectionentsize	8
	.align		4
        /*0000*/ 	.word	0x00000000
	.align		4
        /*0004*/ 	.word	0xffffffff
	.align		4
        /*0008*/ 	.word	0x00000000
	.align		4
        /*000c*/ 	.word	0xfffffffe
	.align		4
        /*0010*/ 	.word	0x00000000
	.align		4
        /*0014*/ 	.word	0xfffffffd
	.align		4
        /*0018*/ 	.word	0x00000000
	.align		4
        /*001c*/ 	.word	0xfffffffc


//--------------------- .text._Z16devFDK_preweightPvjjjfffffjjj --------------------------
	.section	.text._Z16devFDK_preweightPvjjjfffffjjj,"ax",@progbits
	.align	128
        .global         _Z16devFDK_preweightPvjjjfffffjjj
        .type           _Z16devFDK_preweightPvjjjfffffjjj,@function
        .size           _Z16devFDK_preweightPvjjjfffffjjj,(.L_x_102 - _Z16devFDK_preweightPvjjjfffffjjj)
        .other          _Z16devFDK_preweightPvjjjfffffjjj,@"STO_CUDA_ENTRY STV_DEFAULT"
_Z16devFDK_preweightPvjjjfffffjjj:
.text._Z16devFDK_preweightPvjjjfffffjjj:
[----:B------:R-:W-:Y:S01]  /*0000*/  LDC R1, c[0x0][0x37c] ;  /* 0x0000df00ff017b82 */ /* 0x000fe20000000800 */
[----:B------:R-:W0:Y:S07]  /*0010*/  S2R R8, SR_TID.Y ;  /* 0x0000000000087919 */ /* 0x000e2e0000002200 */
[----:B------:R-:W1:Y:S01]  /*0020*/  S2UR UR5, SR_CTAID.Y ;  /* 0x00000000000579c3 */ /* 0x000e620000002600 */
[----:B------:R-:W1:Y:S01]  /*0030*/  LDCU UR4, c[0x0][0x364] ;  /* 0x00006c80ff0477ac */ /* 0x000e620008000800 */
[----:B------:R-:W2:Y:S06]  /*0040*/  LDCU UR6, c[0x0][0x390] ;  /* 0x00007200ff0677ac */ /* 0x000eac0008000800 */
[----:B------:R-:W0:Y:S01]  /*0050*/  LDC R3, c[0x0][0x38c] ;  /* 0x0000e300ff037b82 */ /* 0x000e220000000800 */
[----:B-1----:R-:W-:-:S06]  /*0060*/  UIMAD UR4, UR4, UR5, URZ ;  /* 0x00000005040472a4 */ /* 0x002fcc000f8e02ff */
[----:B0-----:R-:W-:-:S04]  /*0070*/  IADD3 R20, PT, PT, R3, UR4, R8 ;  /* 0x0000000403147c10 */ /* 0x001fc8000fffe008 */
[----:B--2---:R-:W-:-:S13]  /*0080*/  ISETP.GE.U32.AND P0, PT, R20, UR6, PT ;  /* 0x0000000614007c0c */ /* 0x004fda000bf06070 */
[----:B------:R-:W-:Y:S05]  /*0090*/  @P0 EXIT ;  /* 0x000000000000094d */ /* 0x000fea0003800000 */
[----:B------:R-:W0:Y:S01]  /*00a0*/  S2R R7, SR_CTAID.X ;  /* 0x0000000000077919 */ /* 0x000e220000002500 */
[----:B------:R-:W0:Y:S01]  /*00b0*/  LDCU UR5, c[0x0][0x360] ;  /* 0x00006c00ff0577ac */ /* 0x000e220008000800 */
[----:B------:R-:W0:Y:S01]  /*00c0*/  S2R R0, SR_TID.X ;  /* 0x0000000000007919 */ /* 0x000e220000002100 */
[----:B------:R-:W1:Y:S01]  /*00d0*/  LDCU UR6, c[0x0][0x3ac] ;  /* 0x00007580ff0677ac */ /* 0x000e620008000800 */
[----:B0-----:R-:W-:-:S05]  /*00e0*/  IMAD R7, R7, UR5, R0 ;  /* 0x0000000507077c24 */ /* 0x001fca000f8e0200 */
[----:B-1----:R-:W-:-:S13]  /*00f0*/  ISETP.GE.U32.AND P0, PT, R7, UR6, PT ;  /* 0x0000000607007c0c */ /* 0x002fda000bf06070 */
[----:B------:R-:W-:Y:S05]  /*0100*/  @P0 EXIT ;  /* 0x000000000000094d */ /* 0x000fea0003800000 */
[----:B------:R-:W0:Y:S01]  /*0110*/  LDC.64 R10, c[0x0][0x3a0] ;  /* 0x0000e800ff0a7b82 */ /* 0x000e220000000a00 */
[----:B------:R-:W0:Y:S01]  /*0120*/  LDCU UR5, c[0x0][0x394] ;  /* 0x00007280ff0577ac */ /* 0x000e220008000800 */
[----:B------:R-:W-:Y:S02]  /*0130*/  I2FP.F32.U32 R0, R7 ;  /* 0x0000000700007245 */ /* 0x000fe40000201000 */
[----:B------:R-:W-:Y:S01]  /*0140*/  I2FP.F32.U32 R3, UR6 ;  /* 0x0000000600037c45 */ /* 0x000fe20008201000 */
[----:B------:R-:W1:Y:S03]  /*0150*/  LDCU UR7, c[0x0][0x3b0] ;  /* 0x00007600ff0777ac */ /* 0x000e660008000800 */
[----:B------:R-:W2:Y:S01]  /*0160*/  LDC.64 R4, c[0x0][0x398] ;  /* 0x0000e600ff047b82 */ /* 0x000ea20000000a00 */
[----:B------:R-:W-:-:S04]  /*0170*/  FFMA R0, R3, -0.5, R0 ;  /* 0xbf00000003007823 */ /* 0x000fc80000000000 */
[----:B------:R-:W-:Y:S01]  /*0180*/  FADD R3, R0, 0.5 ;  /* 0x3f00000000037421 */ /* 0x000fe20000000000 */
[----:B-1----:R-:W-:Y:S01]  /*0190*/  I2FP.F32.U32 R2, UR7 ;  /* 0x0000000700027c45 */ /* 0x002fe20008201000 */
[----:B0-----:R-:W-:Y:S02]  /*01a0*/  FMUL R9, R10, UR5 ;  /* 0x000000050a097c20 */ /* 0x001fe40008400000 */
[----:B------:R-:W-:Y:S02]  /*01b0*/  FMUL R3, R3, R10 ;  /* 0x0000000a03037220 */ /* 0x000fe40000400000 */
[----:B------:R-:W0:Y:S01]  /*01c0*/  MUFU.RCP R6, R9 ;  /* 0x0000000900067308 */ /* 0x000e220000001000 */
[----:B------:R-:W-:Y:S01]  /*01d0*/  FFMA R2, R2, -0.5, RZ ;  /* 0xbf00000002027823 */ /* 0x000fe200000000ff */
[----:B------:R-:W-:Y:S01]  /*01e0*/  FMUL R3, R3, R3 ;  /* 0x0000000303037220 */ /* 0x000fe20000400000 */
[----:B--2---:R-:W-:Y:S02]  /*01f0*/  FADD R0, R4, UR5 ;  /* 0x0000000504007e21 */ /* 0x004fe40008000000 */
[----:B------:R-:W-:-:S03]  /*0200*/  FADD R2, R2, 0.5 ;  /* 0x3f00000002027421 */ /* 0x000fc60000000000 */
[----:B------:R-:W1:Y:S01]  /*0210*/  FCHK P0, R0, R9 ;  /* 0x0000000900007302 */ /* 0x000e620000000000 */
[----:B0-----:R-:W-:-:S04]  /*0220*/  FFMA R13, -R9, R6, 1 ;  /* 0x3f800000090d7423 */ /* 0x001fc80000000106 */
[----:B------:R-:W-:Y:S01]  /*0230*/  FFMA R13, R6, R13, R6 ;  /* 0x0000000d060d7223 */ /* 0x000fe20000000006 */
[----:B------:R-:W-:Y:S01]  /*0240*/  FFMA R6, R2, R11, R5 ;  /* 0x0000000b02067223 */ /* 0x000fe20000000005 */
[C---:B------:R-:W-:Y:S02]  /*0250*/  FFMA R5, R0.reuse, R0, R3 ;  /* 0x0000000000057223 */ /* 0x040fe40000000003 */
[----:B------:R-:W-:-:S04]  /*0260*/  FFMA R4, R0, R13, RZ ;  /* 0x0000000d00047223 */ /* 0x000fc800000000ff */
[----:B------:R-:W-:-:S04]  /*0270*/  FFMA R10, -R9, R4, R0 ;  /* 0x00000004090a7223 */ /* 0x000fc80000000100 */
[----:B------:R-:W-:Y:S01]  /*0280*/  FFMA R13, R13, R10, R4 ;  /* 0x0000000a0d0d7223 */ /* 0x000fe20000000004 */
[----:B-1----:R-:W-:Y:S06]  /*0290*/  @!P0 BRA `(.L_x_0) ;  /* 0x0000000000108947 */ /* 0x002fec0003800000 */
[----:B------:R-:W-:Y:S02]  /*02a0*/  MOV R2, R9 ;  /* 0x0000000900027202 */ /* 0x000fe40000000f00 */
[----:B------:R-:W-:-:S07]  /*02b0*/  MOV R22, 0x2d0 ;  /* 0x000002d000167802 */ /* 0x000fce0000000f00 */
[----:B------:R-:W-:Y:S05]  /*02c0*/  CALL.REL.NOINC `($__internal_2_$__cuda_sm3x_div_rn_noftz_f32_slowpath) ;  /* 0x0000002c00a47944 */ /* 0x000fea0003c00000 */
[----:B------:R-:W-:-:S07]  /*02d0*/  MOV R13, R2 ;  /* 0x00000002000d7202 */ /* 0x000fce0000000f00 */
.L_x_0:
[----:B------:R-:W0:Y:S01]  /*02e0*/  LDCU UR5, c[0x0][0x3a8] ;  /* 0x00007500ff0577ac */ /* 0x000e220008000800 */
[----:B------:R-:W-:Y:S02]  /*02f0*/  HFMA2 R2, -RZ, RZ, 0, 5.9604644775390625e-08 ;  /* 0x00000001ff027431 */ /* 0x000fe400000001ff */
[----:B------:R-:W-:Y:S01]  /*0300*/  FMUL R0, R0, R13 ;  /* 0x0000000d00007220 */ /* 0x000fe20000400000 */
[----:B------:R-:W-:Y:S01]  /*0310*/  BSSY.RECONVERGENT B0, `(.L_x_1) ;  /* 0x0000016000007945 */ /* 0x000fe20003800200 */
[----:B------:R-:W-:Y:S01]  /*0320*/  UMOV UR6, 0x54442d18 ;  /* 0x54442d1800067882 */ /* 0x000fe20000000000 */
[----:B------:R-:W-:Y:S01]  /*0330*/  UMOV UR7, 0x3ff921fb ;  /* 0x3ff921fb00077882 */ /* 0x000fe20000000000 */
[----:B------:R-:W1:Y:S01]  /*0340*/  F2F.F64.F32 R12, R0 ;  /* 0x00000000000c7310 */ /* 0x000e620000201800 */
[----:B0-----:R-:W-:Y:S01]  /*0350*/  I2FP.F32.U32 R18, UR5 ;  /* 0x0000000500127c45 */ /* 0x001fe20008201000 */
[----:B-1----:R-:W-:-:S06]  /*0360*/  DMUL R12, R12, UR6 ;  /* 0x000000060c0c7c28 */ /* 0x002fcc0008000000 */
[----:B------:R-:W0:Y:S04]  /*0370*/  F2F.F64.F32 R18, R18 ;  /* 0x0000001200127310 */ /* 0x000e280000201800 */
[----:B------:R-:W-:-:S04]  /*0380*/  FSETP.GEU.AND P1, PT, |R13|, 6.5827683646048100446e-37, PT ;  /* 0x036000000d00780b */ /* 0x000fc80003f2e200 */
[----:B0-----:R-:W0:Y:S02]  /*0390*/  MUFU.RCP64H R3, R19 ;  /* 0x0000001300037308 */ /* 0x001e240000001800 */
[----:B0-----:R-:W-:-:S08]  /*03a0*/  DFMA R10, -R18, R2, 1 ;  /* 0x3ff00000120a742b */ /* 0x001fd00000000102 */
[----:B------:R-:W-:-:S08]  /*03b0*/  DFMA R10, R10, R10, R10 ;  /* 0x0000000a0a0a722b */ /* 0x000fd0000000000a */
[----:B------:R-:W-:-:S08]  /*03c0*/  DFMA R10, R2, R10, R2 ;  /* 0x0000000a020a722b */ /* 0x000fd00000000002 */
[----:B------:R-:W-:-:S08]  /*03d0*/  DFMA R2, -R18, R10, 1 ;  /* 0x3ff000001202742b */ /* 0x000fd0000000010a */
[----:B------:R-:W-:-:S08]  /*03e0*/  DFMA R2, R10, R2, R10 ;  /* 0x000000020a02722b */ /* 0x000fd0000000000a */
[----:B------:R-:W-:-:S08]  /*03f0*/  DMUL R10, R12, R2 ;  /* 0x000000020c0a7228 */ /* 0x000fd00000000000 */
[----:B------:R-:W-:-:S08]  /*0400*/  DFMA R14, -R18, R10, R12 ;  /* 0x0000000a120e722b */ /* 0x000fd0000000010c */
[----:B------:R-:W-:-:S10]  /*0410*/  DFMA R10, R2, R14, R10 ;  /* 0x0000000e020a722b */ /* 0x000fd4000000000a */
[----:B------:R-:W-:-:S05]  /*0420*/  FFMA R2, RZ, R19, R11 ;  /* 0x00000013ff027223 */ /* 0x000fca000000000b */
[----:B------:R-:W-:-:S13]  /*0430*/  FSETP.GT.AND P0, PT, |R2|, 1.469367938527859385e-39, PT ;  /* 0x001000000200780b */ /* 0x000fda0003f04200 */
[----:B------:R-:W-:Y:S05]  /*0440*/  @P0 BRA P1, `(.L_x_2) ;  /* 0x0000000000080947 */ /* 0x000fea0000800000 */
[----:B------:R-:W-:-:S07]  /*0450*/  MOV R24, 0x470 ;  /* 0x0000047000187802 */ /* 0x000fce0000000f00 */
[----:B------:R-:W-:Y:S05]  /*0460*/  CALL.REL.NOINC `($__internal_0_$__cuda_sm20_div_rn_f64_full) ;  /* 0x00000024006c7944 */ /* 0x000fea0003c00000 */
.L_x_2:
[----:B------:R-:W-:Y:S05]  /*0470*/  BSYNC.RECONVERGENT B0 ;  /* 0x0000000000007941 */ /* 0x000fea0003800200 */
.L_x_1:
[----:B------:R-:W0:Y:S02]  /*0480*/  LDC R2, c[0x0][0x3b0] ;  /* 0x0000ec00ff027b82 */ /* 0x000e240000000800 */
[----:B0-----:R-:W-:-:S13]  /*0490*/  ISETP.GE.AND P0, PT, R2, 0x1, PT ;  /* 0x000000010200780c */ /* 0x001fda0003f06270 */
[----:B------:R-:W-:Y:S05]  /*04a0*/  @!P0 EXIT ;  /* 0x000000000000894d */ /* 0x000fea0003800000 */
[C---:B------:R-:W-:Y:S01]  /*04b0*/  ISETP.GE.U32.AND P0, PT, R2.reuse, 0x8, PT ;  /* 0x000000080200780c */ /* 0x040fe20003f06070 */
[----:B------:R0:W1:Y:S01]  /*04c0*/  F2F.F32.F64 R0, R10 ;  /* 0x0000000a00007310 */ /* 0x0000620000301000 */
[----:B------:R-:W2:Y:S01]  /*04d0*/  LDCU.64 UR6, c[0x0][0x358] ;  /* 0x00006b00ff0677ac */ /* 0x000ea20008000a00 */
[----:B------:R-:W-:Y:S02]  /*04e0*/  LOP3.LUT R4, R2, 0x7, RZ, 0xc0, !PT ;  /* 0x0000000702047812 */ /* 0x000fe400078ec0ff */
[----:B------:R-:W-:-:S08]  /*04f0*/  MOV R3, RZ ;  /* 0x000000ff00037202 */ /* 0x000fd00000000f00 */
[----:B0-----:R-:W-:Y:S05]  /*0500*/  @!P0 BRA `(.L_x_3) ;  /* 0x0000001000c48947 */ /* 0x001fea0003800000 */
[----:B------:R-:W0:Y:S01]  /*0510*/  LDC.64 R16, c[0x0][0x388] ;  /* 0x0000e200ff107b82 */ /* 0x000e220000000a00 */
[----:B------:R-:W-:Y:S01]  /*0520*/  LOP3.LUT R3, R2, 0x7ffffff8, RZ, 0xc0, !PT ;  /* 0x7ffffff802037812 */ /* 0x000fe200078ec0ff */
[----:B------:R-:W3:Y:S06]  /*0530*/  LDCU UR5, c[0x0][0x3a4] ;  /* 0x00007480ff0577ac */ /* 0x000eec0008000800 */
[----:B------:R-:W4:Y:S08]  /*0540*/  LDC R19, c[0x0][0x3a8] ;  /* 0x0000ea00ff137b82 */ /* 0x000f300000000800 */
[----:B------:R-:W1:Y:S01]  /*0550*/  LDC.64 R14, c[0x0][0x380] ;  /* 0x0000e000ff0e7b82 */ /* 0x000e620000000a00 */
[----:B0-----:R-:W-:-:S04]  /*0560*/  IADD3 R20, PT, PT, R17, UR4, R8 ;  /* 0x0000000411147c10 */ /* 0x001fc8000fffe008 */
[----:B----4-:R-:W-:Y:S01]  /*0570*/  IADD3 R17, PT, PT, R20, R19, RZ ;  /* 0x0000001314117210 */ /* 0x010fe20007ffe0ff */
[C-C-:B------:R-:W-:Y:S01]  /*0580*/  IMAD R12, R19.reuse, 0x3, R20.reuse ;  /* 0x00000003130c7824 */ /* 0x140fe200078e0214 */
[CC--:B------:R-:W-:Y:S01]  /*0590*/  LEA R13, R19.reuse, R20.reuse, 0x1 ;  /* 0x00000014130d7211 */ /* 0x0c0fe200078e08ff */
[C-C-:B------:R-:W-:Y:S01]  /*05a0*/  IMAD R10, R19.reuse, 0x5, R20.reuse ;  /* 0x00000005130a7824 */ /* 0x140fe200078e0214 */
[C---:B------:R-:W-:Y:S01]  /*05b0*/  LEA R11, R19.reuse, R20, 0x2 ;  /* 0x00000014130b7211 */ /* 0x040fe200078e10ff */
[C-C-:B------:R-:W-:Y:S02]  /*05c0*/  IMAD R9, R19.reuse, 0x6, R20.reuse ;  /* 0x0000000613097824 */ /* 0x140fe400078e0214 */
[C---:B------:R-:W-:Y:S02]  /*05d0*/  IMAD R8, R19.reuse, 0x7, R20 ;  /* 0x0000000713087824 */ /* 0x040fe400078e0214 */
[-C--:B------:R-:W-:Y:S02]  /*05e0*/  IMAD R18, R19, R16.reuse, RZ ;  /* 0x0000001013127224 */ /* 0x080fe400078e02ff */
[----:B------:R-:W-:-:S02]  /*05f0*/  IMAD R17, R17, R16, R7 ;  /* 0x0000001011117224 */ /* 0x000fc400078e0207 */
[-CC-:B------:R-:W-:Y:S02]  /*0600*/  IMAD R13, R13, R16.reuse, R7.reuse ;  /* 0x000000100d0d7224 */ /* 0x180fe400078e0207 */
[-CC-:B------:R-:W-:Y:S02]  /*0610*/  IMAD R12, R12, R16.reuse, R7.reuse ;  /* 0x000000100c0c7224 */ /* 0x180fe400078e0207 */
[-CC-:B------:R-:W-:Y:S02]  /*0620*/  IMAD R11, R11, R16.reuse, R7.reuse ;  /* 0x000000100b0b7224 */ /* 0x180fe400078e0207 */
[-CC-:B------:R-:W-:Y:S02]  /*0630*/  IMAD R10, R10, R16.reuse, R7.reuse ;  /* 0x000000100a0a7224 */ /* 0x180fe400078e0207 */
[-CC-:B------:R-:W-:Y:S02]  /*0640*/  IMAD R9, R9, R16.reuse, R7.reuse ;  /* 0x0000001009097224 */ /* 0x180fe400078e0207 */
[----:B------:R-:W-:-:S02]  /*0650*/  IMAD R8, R8, R16, R7 ;  /* 0x0000001008087224 */ /* 0x000fc400078e0207 */
[----:B------:R-:W-:Y:S01]  /*0660*/  IMAD R19, R20, R16, R7 ;  /* 0x0000001014137224 */ /* 0x000fe200078e0207 */
[----:B-1-3--:R-:W-:-:S07]  /*0670*/  IADD3 R16, PT, PT, -R3, RZ, RZ ;  /* 0x000000ff03107210 */ /* 0x00afce0007ffe1ff */
.L_x_44:
[----:B0-----:R-:W-:Y:S01]  /*0680*/  FFMA R21, R6, R6, R5 ;  /* 0x0000000606157223 */ /* 0x001fe20000000005 */
[----:B------:R-:W-:Y:S03]  /*0690*/  BSSY.RECONVERGENT B0, `(.L_x_4) ;  /* 0x000000d000007945 */ /* 0x000fe60003800200 */
[----:B------:R0:W1:Y:S01]  /*06a0*/  MUFU.RSQ R22, R21 ;  /* 0x0000001500167308 */ /* 0x0000620000001400 */
[----:B------:R-:W-:-:S04]  /*06b0*/  IADD3 R2, PT, PT, R21, -0xd000000, RZ ;  /* 0xf300000015027810 */ /* 0x000fc80007ffe0ff */
[----:B------:R-:W-:-:S13]  /*06c0*/  ISETP.GT.U32.AND P0, PT, R2, 0x727fffff, PT ;  /* 0x727fffff0200780c */ /* 0x000fda0003f04070 */
[----:B01----:R-:W-:Y:S05]  /*06d0*/  @!P0 BRA `(.L_x_5) ;  /* 0x0000000000108947 */ /* 0x003fea0003800000 */
[----:B------:R-:W-:-:S07]  /*06e0*/  MOV R2, 0x700 ;  /* 0x0000070000027802 */ /* 0x000fce0000000f00 */
[----:B--2---:R-:W-:Y:S05]  /*06f0*/  CALL.REL.NOINC `($__internal_1_$__cuda_sm20_sqrt_rn_f32_slowpath) ;  /* 0x0000002800407944 */ /* 0x004fea0003c00000 */
[----:B------:R-:W-:Y:S01]  /*0700*/  IMAD.MOV.U32 R2, RZ, RZ, R26 ;  /* 0x000000ffff027224 */ /* 0x000fe200078e001a */
[----:B------:R-:W-:Y:S06]  /*0710*/  BRA `(.L_x_6) ;  /* 0x0000000000107947 */ /* 0x000fec0003800000 */
.L_x_5:
[----:B------:R-:W-:Y:S01]  /*0720*/  FMUL.FTZ R2, R21, R22 ;  /* 0x0000001615027220 */ /* 0x000fe20000410000 */
[----:B------:R-:W-:-:S03]  /*0730*/  FMUL.FTZ R22, R22, 0.5 ;  /* 0x3f00000016167820 */ /* 0x000fc60000410000 */
[----:B------:R-:W-:-:S04]  /*0740*/  FFMA R21, -R2, R2, R21 ;  /* 0x0000000202157223 */ /* 0x000fc80000000115 */
[----:B------:R-:W-:-:S07]  /*0750*/  FFMA R2, R21, R22, R2 ;  /* 0x0000001615027223 */ /* 0x000fce0000000002 */
.L_x_6:
[----:B--2---:R-:W-:Y:S05]  /*0760*/  BSYNC.RECONVERGENT B0 ;  /* 0x0000000000007941 */ /* 0x004fea0003800200 */
.L_x_4:
[----:B------:R-:W0:Y:S01]  /*0770*/  MUFU.RCP R21, R2 ;  /* 0x0000000200157308 */ /* 0x000e220000001000 */
[----:B------:R-:W-:Y:S07]  /*0780*/  BSSY.RECONVERGENT B2, `(.L_x_7) ;  /* 0x000000b000027945 */ /* 0x000fee0003800200 */
[----:B------:R-:W1:Y:S01]  /*0790*/  FCHK P0, R0, R2 ;  /* 0x0000000200007302 */ /* 0x000e620000000000 */
[----:B0-----:R-:W-:-:S04]  /*07a0*/  FFMA R22, R21, -R2, 1 ;  /* 0x3f80000015167423 */ /* 0x001fc80000000802 */
[----:B------:R-:W-:-:S04]  /*07b0*/  FFMA R21, R21, R22, R21 ;  /* 0x0000001615157223 */ /* 0x000fc80000000015 */
[----:B------:R-:W-:-:S04]  /*07c0*/  FFMA R23, R0, R21, RZ ;  /* 0x0000001500177223 */ /* 0x000fc800000000ff */
[----:B------:R-:W-:-:S04]  /*07d0*/  FFMA R22, R23, -R2, R0 ;  /* 0x8000000217167223 */ /* 0x000fc80000000000 */
[----:B------:R-:W-:Y:S01]  /*07e0*/  FFMA R21, R21, R22, R23 ;  /* 0x0000001615157223 */ /* 0x000fe20000000017 */
[----:B-1----:R-:W-:Y:S06]  /*07f0*/  @!P0 BRA `(.L_x_8) ;  /* 0x00000000000c8947 */ /* 0x002fec0003800000 */
[----:B------:R-:W-:-:S07]  /*0800*/  MOV R22, 0x820 ;  /* 0x0000082000167802 */ /* 0x000fce0000000f00 */
[----:B------:R-:W-:Y:S05]  /*0810*/  CALL.REL.NOINC `($__internal_2_$__cuda_sm3x_div_rn_noftz_f32_slowpath) ;  /* 0x0000002800507944 */ /* 0x000fea0003c00000 */
[----:B------:R-:W-:-:S07]  /*0820*/  MOV R21, R2 ;  /* 0x0000000200157202 */ /* 0x000fce0000000f00 */
.L_x_8:
[----:B------:R-:W-:Y:S05]  /*0830*/  BSYNC.RECONVERGENT B2 ;  /* 0x0000000000027941 */ /* 0x000fea0003800200 */
.L_x_7:
[----:B------:R-:W-:-:S05]  /*0840*/  IMAD.WIDE.U32 R22, R19, 0x4, R14 ;  /* 0x0000000413167825 */ /* 0x000fca00078e000e */
[----:B------:R-:W2:Y:S01]  /*0850*/  LDG.E R2, desc[UR6][R22.64] ;  /* 0x0000000616027981 */ /* 0x000ea2000c1e1900 */
[----:B------:R-:W-:Y:S01]  /*0860*/  FADD R6, R6, UR5 ;  /* 0x0000000506067e21 */ /* 0x000fe20008000000 */
[----:B------:R-:W-:Y:S03]  /*0870*/  BSSY.RECONVERGENT B0, `(.L_x_9) ;  /* 0x0000011000007945 */ /* 0x000fe60003800200 */
[----:B------:R-:W-:-:S04]  /*0880*/  FFMA R25, R6, R6, R5 ;  /* 0x0000000606197223 */ /* 0x000fc80000000005 */
[----:B------:R0:W1:Y:S01]  /*0890*/  MUFU.RSQ R24, R25 ;  /* 0x0000001900187308 */ /* 0x0000620000001400 */
[----:B--2---:R-:W-:Y:S01]  /*08a0*/  FMUL R21, R2, R21 ;  /* 0x0000001502157220 */ /* 0x004fe20000400000 */
[----:B------:R-:W-:-:S04]  /*08b0*/  IADD3 R2, PT, PT, R25, -0xd000000, RZ ;  /* 0xf300000019027810 */ /* 0x000fc80007ffe0ff */
[----:B------:R0:W-:Y:S01]  /*08c0*/  STG.E desc[UR6][R22.64], R21 ;  /* 0x0000001516007986 */ /* 0x0001e2000c101906 */
[----:B------:R-:W-:-:S13]  /*08d0*/  ISETP.GT.U32.AND P0, PT, R2, 0x727fffff, PT ;  /* 0x727fffff0200780c */ /* 0x000fda0003f04070 */
[----:B01----:R-:W-:Y:S05]  /*08e0*/  @!P0 BRA `(.L_x_10) ;  /* 0x0000000000148947 */ /* 0x003fea0003800000 */
[----:B------:R-:W-:Y:S02]  /*08f0*/  MOV R21, R25 ;  /* 0x0000001900157202 */ /* 0x000fe40000000f00 */
[----:B------:R-:W-:-:S07]  /*0900*/  MOV R2, 0x920 ;  /* 0x0000092000027802 */ /* 0x000fce0000000f00 */
[----:B------:R-:W-:Y:S05]  /*0910*/  CALL.REL.NOINC `($__internal_1_$__cuda_sm20_sqrt_rn_f32_slowpath) ;  /* 0x0000002400b87944 */ /* 0x000fea0003c00000 */
[----:B------:R-:W-:Y:S01]  /*0920*/  MOV R2, R26 ;  /* 0x0000001a00027202 */ /* 0x000fe20000000f00 */
[----:B------:R-:W-:Y:S06]  /*0930*/  BRA `(.L_x_11) ;  /* 0x0000000000107947 */ /* 0x000fec0003800000 */
.L_x_10:
[----:B------:R-:W-:Y:S01]  /*0940*/  FMUL.FTZ R2, R25, R24 ;  /* 0x0000001819027220 */ /* 0x000fe20000410000 */
[----:B------:R-:W-:-:S03]  /*0950*/  FMUL.FTZ R22, R24, 0.5 ;  /* 0x3f00000018167820 */ /* 0x000fc60000410000 */
[----:B------:R-:W-:-:S04]  /*0960*/  FFMA R21, -R2, R2, R25 ;  /* 0x0000000202157223 */ /* 0x000fc80000000119 */
[----:B------:R-:W-:-:S07]  /*0970*/  FFMA R2, R21, R22, R2 ;  /* 0x0000001615027223 */ /* 0x000fce0000000002 */
.L_x_11:
[----:B------:R-:W-:Y:S05]  /*0980*/  BSYNC.RECONVERGENT B0 ;  /* 0x0000000000007941 */ /* 0x000fea0003800200 */
.L_x_9:
        /* <DEDUP_REMOVED lines=12> */
.L_x_13:
[----:B------:R-:W-:Y:S05]  /*0a50*/  BSYNC.RECONVERGENT B2 ;  /* 0x0000000000027941 */ /* 0x000fea0003800200 */
.L_x_12:
        /* <DEDUP_REMOVED lines=16> */
.L_x_15:
[----:B------:R-:W-:Y:S01]  /*0b60*/  FMUL.FTZ R2, R25, R24 ;  /* 0x0000001819027220 */ /* 0x000fe20000410000 */
[----:B------:R-:W-:-:S03]  /*0b70*/  FMUL.FTZ R22, R24, 0.5 ;  /* 0x3f00000018167820 */ /* 0x000fc60000410000 */
[----:B------:R-:W-:-:S04]  /*0b80*/  FFMA R21, -R2, R2, R25 ;  /* 0x0000000202157223 */ /* 0x000fc80000000119 */
[----:B------:R-:W-:-:S07]  /*0b90*/  FFMA R2, R21, R22, R2 ;  /* 0x0000001615027223 */ /* 0x000fce0000000002 */
.L_x_16:
[----:B------:R-:W-:Y:S05]  /*0ba0*/  BSYNC.RECONVERGENT B0 ;  /* 0x0000000000007941 */ /* 0x000fea0003800200 */
.L_x_14:
        /* <DEDUP_REMOVED lines=11> */
[----:B------:R-:W-:-:S07]  /*0c60*/  IMAD.MOV.U32 R21, RZ, RZ, R2 ;  /* 0x000000ffff157224 */ /* 0x000fce00078e0002 */
.L_x_18:
[----:B------:R-:W-:Y:S05]  /*0c70*/  BSYNC.RECONVERGENT B2 ;  /* 0x0000000000027941 */ /* 0x000fea0003800200 */
.L_x_17:
        /* <DEDUP_REMOVED lines=16> */
.L_x_20:
[----:B------:R-:W-:Y:S01]  /*0d80*/  FMUL.FTZ R2, R25, R24 ;  /* 0x0000001819027220 */ /* 0x000fe20000410000 */
[----:B------:R-:W-:-:S03]  /*0d90*/  FMUL.FTZ R22, R24, 0.5 ;  /* 0x3f00000018167820 */ /* 0x000fc60000410000 */
[----:B------:R-:W-:-:S04]  /*0da0*/  FFMA R21, -R2, R2, R25 ;  /* 0x0000000202157223 */ /* 0x000fc80000000119 */
[----:B------:R-:W-:-:S07]  /*0db0*/  FFMA R2, R21, R22, R2 ;  /* 0x0000001615027223 */ /* 0x000fce0000000002 */
.L_x_21:
[----:B------:R-:W-:Y:S05]  /*0dc0*/  BSYNC.RECONVERGENT B0 ;  /* 0x0000000000007941 */ /* 0x000fea0003800200 */
.L_x_19:
        /* <DEDUP_REMOVED lines=12> */
.L_x_23:
[----:B------:R-:W-:Y:S05]  /*0e90*/  BSYNC.RECONVERGENT B2 ;  /* 0x0000000000027941 */ /* 0x000fea0003800200 */
.L_x_22:
        /* <DEDUP_REMOVED lines=16> */
.L_x_25:
[----:B------:R-:W-:Y:S01]  /*0fa0*/  FMUL.FTZ R2, R25, R24 ;  /* 0x0000001819027220 */ /* 0x000fe20000410000 */
[----:B------:R-:W-:-:S03]  /*0fb0*/  FMUL.FTZ R22, R24, 0.5 ;  /* 0x3f00000018167820 */ /* 0x000fc60000410000 */
[----:B------:R-:W-:-:S04]  /*0fc0*/  FFMA R21, -R2, R2, R25 ;  /* 0x0000000202157223 */ /* 0x000fc80000000119 */
[----:B------:R-:W-:-:S07]  /*0fd0*/  FFMA R2, R21, R22, R2 ;  /* 0x0000001615027223 */ /* 0x000fce0000000002 */
.L_x_26:
[----:B------:R-:W-:Y:S05]  /*0fe0*/  BSYNC.RECONVERGENT B0 ;  /* 0x0000000000007941 */ /* 0x000fea0003800200 */
.L_x_24:
        /* <DEDUP_REMOVED lines=12> */
.L_x_28:
[----:B------:R-:W-:Y:S05]  /*10b0*/  BSYNC.RECONVERGENT B2 ;  /* 0x0000000000027941 */ /* 0x000fea0003800200 */
.L_x_27:
[----:B------:R-:W-:-:S05]  /*10c0*/  IMAD.WIDE.U32 R22, R11, 0x4, R14 ;  /* 0x000000040b167825 */ /* 0x000fca00078e000e */
[----:B------:R-:W2:Y:S01]  /*10d0*/  LDG.E R2, desc[UR6][R22.64] ;  /* 0x0000000616027981 */ /* 0x000ea2000c1e1900 */
[----:B------:R-:W-:Y:S01]  /*10e0*/  FADD R6, R6, UR5 ;  /* 0x0000000506067e21 */ /* 0x000fe20008000000 */
[----:B------:R-:W-:Y:S03]  /*10f0*/  BSSY.RECONVERGENT B0, `(.L_x_29) ;  /* 0x0000011000007945 */ /* 0x000fe60003800200 */
[----:B------:R-:W-:-:S04]  /*1100*/  FFMA R25, R6, R6, R5 ;  /* 0x0000000606197223 */ /* 0x000fc80000000005 */
[----:B------:R0:W1:Y:S01]  /*1110*/  MUFU.RSQ R24, R25 ;  /* 0x0000001900187308 */ /* 0x0000620000001400 */
[----:B--2---:R-:W-:Y:S01]  /*1120*/  FMUL R21, R2, R21 ;  /* 0x0000001502157220 */ /* 0x004fe20000400000 */
[----:B------:R-:W-:-:S04]  /*1130*/  VIADD R2, R25, 0xf3000000 ;  /* 0xf300000019027836 */ /* 0x000fc80000000000 */
        /* <DEDUP_REMOVED lines=8> */
.L_x_30:
[----:B------:R-:W-:Y:S01]  /*11c0*/  FMUL.FTZ R2, R25, R24 ;  /* 0x0000001819027220 */ /* 0x000fe20000410000 */
[----:B------:R-:W-:-:S03]  /*11d0*/  FMUL.FTZ R22, R24, 0.5 ;  /* 0x3f00000018167820 */ /* 0x000fc60000410000 */
[----:B------:R-:W-:-:S04]  /*11e0*/  FFMA R21, -R2, R2, R25 ;  /* 0x0000000202157223 */ /* 0x000fc80000000119 */
[----:B------:R-:W-:-:S07]  /*11f0*/  FFMA R2, R21, R22, R2 ;  /* 0x0000001615027223 */ /* 0x000fce0000000002 */
.L_x_31:
[----:B------:R-:W-:Y:S05]  /*1200*/  BSYNC.RECONVERGENT B0 ;  /* 0x0000000000007941 */ /* 0x000fea0003800200 */
.L_x_29:
        /* <DEDUP_REMOVED lines=12> */
.L_x_33:
[----:B------:R-:W-:Y:S05]  /*12d0*/  BSYNC.RECONVERGENT B2 ;  /* 0x0000000000027941 */ /* 0x000fea0003800200 */
.L_x_32:
        /* <DEDUP_REMOVED lines=16> */
.L_x_35:
[----:B------:R-:W-:Y:S01]  /*13e0*/  FMUL.FTZ R2, R25, R24 ;  /* 0x0000001819027220 */ /* 0x000fe20000410000 */
[----:B------:R-:W-:-:S03]  /*13f0*/  FMUL.FTZ R22, R24, 0.5 ;  /* 0x3f00000018167820 */ /* 0x000fc60000410000 */
[----:B------:R-:W-:-:S04]  /*1400*/  FFMA R21, -R2, R2, R25 ;  /* 0x0000000202157223 */ /* 0x000fc80000000119 */
[----:B------:R-:W-:-:S07]  /*1410*/  FFMA R2, R21, R22, R2 ;  /* 0x0000001615027223 */ /* 0x000fce0000000002 */
.L_x_36:
[----:B------:R-:W-:Y:S05]  /*1420*/  BSYNC.RECONVERGENT B0 ;  /* 0x0000000000007941 */ /* 0x000fea0003800200 */
.L_x_34:
        /* <DEDUP_REMOVED lines=12> */
.L_x_38:
[----:B------:R-:W-:Y:S05]  /*14f0*/  BSYNC.RECONVERGENT B2 ;  /* 0x0000000000027941 */ /* 0x000fea0003800200 */
.L_x_37:
        /* <DEDUP_REMOVED lines=11> */
[----:B------:R-:W-:Y:S01]  /*15b0*/  IMAD.MOV.U32 R21, RZ, RZ, R25 ;  /* 0x000000ffff157224 */ /* 0x000fe200078e0019 */
[----:B------:R-:W-:-:S07]  /*15c0*/  MOV R2, 0x15e0 ;  /* 0x000015e000027802 */ /* 0x000fce0000000f00 */
[----:B------:R-:W-:Y:S05]  /*15d0*/  CALL.REL.NOINC `($__internal_1_$__cuda_sm20_sqrt_rn_f32_slowpath) ;  /* 0x0000001800887944 */ /* 0x000fea0003c00000 */
[----:B------:R-:W-:Y:S01]  /*15e0*/  MOV R2, R26 ;  /* 0x0000001a00027202 */ /* 0x000fe20000000f00 */
[----:B------:R-:W-:Y:S06]  /*15f0*/  BRA `(.L_x_41) ;  /* 0x0000000000107947 */ /* 0x000fec0003800000 */
.L_x_40:
[----:B------:R-:W-:Y:S01]  /*1600*/  FMUL.FTZ R2, R25, R24 ;  /* 0x0000001819027220 */ /* 0x000fe20000410000 */
[----:B------:R-:W-:-:S03]  /*1610*/  FMUL.FTZ R22, R24, 0.5 ;  /* 0x3f00000018167820 */ /* 0x000fc60000410000 */
[----:B------:R-:W-:-:S04]  /*1620*/  FFMA R21, -R2, R2, R25 ;  /* 0x0000000202157223 */ /* 0x000fc80000000119 */
[----:B------:R-:W-:-:S07]  /*1630*/  FFMA R2, R21, R22, R2 ;  /* 0x0000001615027223 */ /* 0x000fce0000000002 */
.L_x_41:
[----:B------:R-:W-:Y:S05]  /*1640*/  BSYNC.RECONVERGENT B0 ;  /* 0x0000000000007941 */ /* 0x000fea0003800200 */
.L_x_39:
        /* <DEDUP_REMOVED lines=12> */
.L_x_43:
[----:B------:R-:W-:Y:S05]  /*1710*/  BSYNC.RECONVERGENT B2 ;  /* 0x0000000000027941 */ /* 0x000fea0003800200 */
.L_x_42:
[----:B------:R-:W-:-:S05]  /*1720*/  IMAD.WIDE.U32 R22, R8, 0x4, R14 ;  /* 0x0000000408167825 */ /* 0x000fca00078e000e */
[----:B------:R-:W2:Y:S01]  /*1730*/  LDG.E R2, desc[UR6][R22.64] ;  /* 0x0000000616027981 */ /* 0x000ea2000c1e1900 */
[----:B------:R-:W-:Y:S01]  /*1740*/  IADD3 R16, PT, PT, R16, 0x8, RZ ;  /* 0x0000000810107810 */ /* 0x000fe20007ffe0ff */
[----:B------:R-:W-:Y:S01]  /*1750*/  FADD R6, R6, UR5 ;  /* 0x0000000506067e21 */ /* 0x000fe20008000000 */
[C---:B------:R-:W-:Y:S01]  /*1760*/  LEA R17, R18.reuse, R17, 0x3 ;  /* 0x0000001112117211 */ /* 0x040fe200078e18ff */
[----:B------:R-:W-:Y:S01]  /*1770*/  IMAD R9, R18, 0x8, R9 ;  /* 0x0000000812097824 */ /* 0x000fe200078e0209 */
[----:B------:R-:W-:Y:S02]  /*1780*/  ISETP.NE.AND P0, PT, R16, RZ, PT ;  /* 0x000000ff1000720c */ /* 0x000fe40003f05270 */
[C---:B------:R-:W-:Y:S02]  /*1790*/  LEA R13, R18.reuse, R13, 0x3 ;  /* 0x0000000d120d7211 */ /* 0x040fe400078e18ff */
[C---:B------:R-:W-:Y:S02]  /*17a0*/  LEA R12, R18.reuse, R12, 0x3 ;  /* 0x0000000c120c7211 */ /* 0x040fe400078e18ff */
[----:B------:R-:W-:-:S02]  /*17b0*/  LEA R11, R18, R11, 0x3 ;  /* 0x0000000b120b7211 */ /* 0x000fc400078e18ff */
[C---:B------:R-:W-:Y:S02]  /*17c0*/  LEA R10, R18.reuse, R10, 0x3 ;  /* 0x0000000a120a7211 */ /* 0x040fe400078e18ff */
[C---:B------:R-:W-:Y:S02]  /*17d0*/  LEA R19, R18.reuse, R19, 0x3 ;  /* 0x0000001312137211 */ /* 0x040fe400078e18ff */
[----:B------:R-:W-:Y:S01]  /*17e0*/  LEA R8, R18, R8, 0x3 ;  /* 0x0000000812087211 */ /* 0x000fe200078e18ff */
[----:B--2---:R-:W-:-:S05]  /*17f0*/  FMUL R21, R2, R21 ;  /* 0x0000001502157220 */ /* 0x004fca0000400000 */
[----:B------:R0:W-:Y:S01]  /*1800*/  STG.E desc[UR6][R22.64], R21 ;  /* 0x0000001516007986 */ /* 0x0001e2000c101906 */
[----:B------:R-:W-:Y:S05]  /*1810*/  @P0 BRA `(.L_x_44) ;  /* 0xffffffec00980947 */ /* 0x000fea000383ffff */
.L_x_3:
[----:B------:R-:W-:-:S13]  /*1820*/  ISETP.NE.AND P0, PT, R4, RZ, PT ;  /* 0x000000ff0400720c */ /* 0x000fda0003f05270 */
[----:B--2---:R-:W-:Y:S05]  /*1830*/  @!P0 EXIT ;  /* 0x000000000000894d */ /* 0x004fea0003800000 */
[----:B------:R-:W2:Y:S01]  /*1840*/  LDCU UR4, c[0x0][0x3b0] ;  /* 0x00007600ff0477ac */ /* 0x000ea20008000800 */
[----:B------:R-:W-:Y:S01]  /*1850*/  ISETP.GE.U32.AND P0, PT, R4, 0x4, PT ;  /* 0x000000040400780c */ /* 0x000fe20003f06070 */
[----:B--2---:R-:W-:-:S12]  /*1860*/  ULOP3.LUT UR4, UR4, 0x3, URZ, 0xc0, !UPT ;  /* 0x0000000304047892 */ /* 0x004fd8000f8ec0ff */
[----:B------:R-:W-:Y:S05]  /*1870*/  @!P0 BRA `(.L_x_45) ;  /* 0x0000000800748947 */ /* 0x000fea0003800000 */
[----:B0-----:R-:W-:Y:S01]  /*1880*/  FFMA R21, R6, R6, R5 ;  /* 0x0000000606157223 */ /* 0x001fe20000000005 */
[----:B------:R-:W-:Y:S03]  /*1890*/  BSSY.RECONVERGENT B0, `(.L_x_46) ;  /* 0x000000d000007945 */ /* 0x000fe60003800200 */
[----:B------:R0:W2:Y:S01]  /*18a0*/  MUFU.RSQ R4, R21 ;  /* 0x0000001500047308 */ /* 0x0000a20000001400 */
[----:B------:R-:W-:-:S04]  /*18b0*/  IADD3 R2, PT, PT, R21, -0xd000000, RZ ;  /* 0xf300000015027810 */ /* 0x000fc80007ffe0ff */
[----:B------:R-:W-:-:S13]  /*18c0*/  ISETP.GT.U32.AND P0, PT, R2, 0x727fffff, PT ;  /* 0x727fffff0200780c */ /* 0x000fda0003f04070 */
[----:B0-2---:R-:W-:Y:S05]  /*18d0*/  @!P0 BRA `(.L_x_47) ;  /* 0x0000000000108947 */ /* 0x005fea0003800000 */
[----:B------:R-:W-:-:S07]  /*18e0*/  MOV R2, 0x1900 ;  /* 0x0000190000027802 */ /* 0x000fce0000000f00 */
[----:B-1----:R-:W-:Y:S05]  /*18f0*/  CALL.REL.NOINC `($__internal_1_$__cuda_sm20_sqrt_rn_f32_slowpath) ;  /* 0x0000001400c07944 */ /* 0x002fea0003c00000 */
[----:B------:R-:W-:Y:S01]  /*1900*/  MOV R2, R26 ;  /* 0x0000001a00027202 */ /* 0x000fe20000000f00 */
[----:B------:R-:W-:Y:S06]  /*1910*/  BRA `(.L_x_48) ;  /* 0x0000000000107947 */ /* 0x000fec0003800000 */
.L_x_47:
[----:B------:R-:W-:Y:S01]  /*1920*/  FMUL.FTZ R2, R21, R4 ;  /* 0x0000000415027220 */ /* 0x000fe20000410000 */
[----:B------:R-:W-:-:S03]  /*1930*/  FMUL.FTZ R4, R4, 0.5 ;  /* 0x3f00000004047820 */ /* 0x000fc60000410000 */
[----:B------:R-:W-:-:S04]  /*1940*/  FFMA R9, -R2, R2, R21 ;  /* 0x0000000202097223 */ /* 0x000fc80000000115 */
[----:B------:R-:W-:-:S07]  /*1950*/  FFMA R2, R9, R4, R2 ;  /* 0x0000000409027223 */ /* 0x000fce0000000002 */
.L_x_48:
[----:B------:R-:W-:Y:S05]  /*1960*/  BSYNC.RECONVERGENT B0 ;  /* 0x0000000000007941 */ /* 0x000fea0003800200 */
.L_x_46:
[----:B------:R-:W0:Y:S01]  /*1970*/  MUFU.RCP R9, R2 ;  /* 0x0000000200097308 */ /* 0x000e220000001000 */
[----:B------:R-:W-:Y:S07]  /*1980*/  BSSY.RECONVERGENT B2, `(.L_x_49) ;  /* 0x000000b000027945 */ /* 0x000fee0003800200 */
[----:B-1----:R-:W1:Y:S01]  /*1990*/  FCHK P0, R0, R2 ;  /* 0x0000000200007302 */ /* 0x002e620000000000 */
        /* <DEDUP_REMOVED lines=9> */
.L_x_50:
[----:B------:R-:W-:Y:S05]  /*1a30*/  BSYNC.RECONVERGENT B2 ;  /* 0x0000000000027941 */ /* 0x000fea0003800200 */
.L_x_49:
[----:B------:R-:W0:Y:S01]  /*1a40*/  LDCU UR5, c[0x0][0x3a8] ;  /* 0x00007500ff0577ac */ /* 0x000e220008000800 */
[----:B------:R-:W1:Y:S01]  /*1a50*/  LDC.64 R8, c[0x0][0x380] ;  /* 0x0000e000ff087b82 */ /* 0x000e620000000a00 */
[----:B------:R-:W2:Y:S01]  /*1a60*/  LDCU UR8, c[0x0][0x388] ;  /* 0x00007100ff0877ac */ /* 0x000ea20008000800 */
[----:B0-----:R-:W-:Y:S01]  /*1a70*/  IMAD R4, R3, UR5, R20 ;  /* 0x0000000503047c24 */ /* 0x001fe2000f8e0214 */
[----:B------:R-:W0:Y:S03]  /*1a80*/  LDCU UR5, c[0x0][0x3a4] ;  /* 0x00007480ff0577ac */ /* 0x000e260008000800 */
[----:B--2---:R-:W-:-:S04]  /*1a90*/  IMAD R13, R4, UR8, R7 ;  /* 0x00000008040d7c24 */ /* 0x004fc8000f8e0207 */
[----:B-1----:R-:W-:-:S05]  /*1aa0*/  IMAD.WIDE.U32 R8, R13, 0x4, R8 ;  /* 0x000000040d087825 */ /* 0x002fca00078e0008 */
[----:B------:R-:W2:Y:S01]  /*1ab0*/  LDG.E R2, desc[UR6][R8.64] ;  /* 0x0000000608027981 */ /* 0x000ea2000c1e1900 */
[----:B------:R-:W-:Y:S01]  /*1ac0*/  BSSY.RECONVERGENT B0, `(.L_x_51) ;  /* 0x0000011000007945 */ /* 0x000fe20003800200 */
[----:B0-----:R-:W-:-:S04]  /*1ad0*/  FADD R6, R6, UR5 ;  /* 0x0000000506067e21 */ /* 0x001fc80008000000 */
[----:B------:R-:W-:-:S04]  /*1ae0*/  FFMA R21, R6, R6, R5 ;  /* 0x0000000606157223 */ /* 0x000fc80000000005 */
[----:B------:R0:W1:Y:S01]  /*1af0*/  MUFU.RSQ R10, R21 ;  /* 0x00000015000a7308 */ /* 0x0000620000001400 */
[----:B--2---:R-:W-:Y:S01]  /*1b00*/  FMUL R11, R2, R11 ;  /* 0x0000000b020b7220 */ /* 0x004fe20000400000 */
[----:B------:R-:W-:-:S04]  /*1b10*/  IADD3 R2, PT, PT, R21, -0xd000000, RZ ;  /* 0xf300000015027810 */ /* 0x000fc80007ffe0ff */
[----:B------:R0:W-:Y:S01]  /*1b20*/  STG.E desc[UR6][R8.64], R11 ;  /* 0x0000000b08007986 */ /* 0x0001e2000c101906 */
[----:B------:R-:W-:-:S13]  /*1b30*/  ISETP.GT.U32.AND P0, PT, R2, 0x727fffff, PT ;  /* 0x727fffff0200780c */ /* 0x000fda0003f04070 */
[----:B01----:R-:W-:Y:S05]  /*1b40*/  @!P0 BRA `(.L_x_52) ;  /* 0x0000000000108947 */ /* 0x003fea0003800000 */
[----:B------:R-:W-:-:S07]  /*1b50*/  MOV R2, 0x1b70 ;  /* 0x00001b7000027802 */ /* 0x000fce0000000f00 */
[----:B------:R-:W-:Y:S05]  /*1b60*/  CALL.REL.NOINC `($__internal_1_$__cuda_sm20_sqrt_rn_f32_slowpath) ;  /* 0x0000001400247944 */ /* 0x000fea0003c00000 */
[----:B------:R-:W-:Y:S01]  /*1b70*/  MOV R2, R26 ;  /* 0x0000001a00027202 */ /* 0x000fe20000000f00 */
[----:B------:R-:W-:Y:S06]  /*1b80*/  BRA `(.L_x_53) ;  /* 0x0000000000107947 */ /* 0x000fec0003800000 */
.L_x_52:
[----:B------:R-:W-:Y:S01]  /*1b90*/  FMUL.FTZ R2, R21, R10 ;  /* 0x0000000a15027220 */ /* 0x000fe20000410000 */
[----:B------:R-:W-:-:S03]  /*1ba0*/  FMUL.FTZ R8, R10, 0.5 ;  /* 0x3f0000000a087820 */ /* 0x000fc60000410000 */
[----:B------:R-:W-:-:S04]  /*1bb0*/  FFMA R9, -R2, R2, R21 ;  /* 0x0000000202097223 */ /* 0x000fc80000000115 */
[----:B------:R-:W-:-:S07]  /*1bc0*/  FFMA R2, R9, R8, R2 ;  /* 0x0000000809027223 */ /* 0x000fce0000000002 */
.L_x_53:
[----:B------:R-:W-:Y:S05]  /*1bd0*/  BSYNC.RECONVERGENT B0 ;  /* 0x0000000000007941 */ /* 0x000fea0003800200 */
.L_x_51:
        /* <DEDUP_REMOVED lines=12> */
.L_x_55:
[----:B------:R-:W-:Y:S05]  /*1ca0*/  BSYNC.RECONVERGENT B2 ;  /* 0x0000000000027941 */ /* 0x000fea0003800200 */
.L_x_54:
[----:B------:R-:W0:Y:S01]  /*1cb0*/  LDCU UR5, c[0x0][0x3a8] ;  /* 0x00007500ff0577ac */ /* 0x000e220008000800 */
[----:B------:R-:W1:Y:S01]  /*1cc0*/  LDC.64 R8, c[0x0][0x380] ;  /* 0x0000e000ff087b82 */ /* 0x000e620000000a00 */
[----:B------:R-:W2:Y:S01]  /*1cd0*/  LDCU UR8, c[0x0][0x388] ;  /* 0x00007100ff0877ac */ /* 0x000ea20008000800 */
[----:B0-----:R-:W-:Y:S01]  /*1ce0*/  VIADD R4, R4, UR5 ;  /* 0x0000000504047c36 */ /* 0x001fe20008000000 */
        /* <DEDUP_REMOVED lines=17> */
.L_x_57:
[----:B------:R-:W-:Y:S01]  /*1e00*/  FMUL.FTZ R2, R21, R10 ;  /* 0x0000000a15027220 */ /* 0x000fe20000410000 */
[----:B------:R-:W-:-:S03]  /*1e10*/  FMUL.FTZ R8, R10, 0.5 ;  /* 0x3f0000000a087820 */ /* 0x000fc60000410000 */
[----:B------:R-:W-:-:S04]  /*1e20*/  FFMA R9, -R2, R2, R21 ;  /* 0x0000000202097223 */ /* 0x000fc80000000115 */
[----:B------:R-:W-:-:S07]  /*1e30*/  FFMA R2, R9, R8, R2 ;  /* 0x0000000809027223 */ /* 0x000fce0000000002 */
.L_x_58:
[----:B------:R-:W-:Y:S05]  /*1e40*/  BSYNC.RECONVERGENT B0 ;  /* 0x0000000000007941 */ /* 0x000fea0003800200 */
.L_x_56:
        /* <DEDUP_REMOVED lines=12> */
.L_x_60:
[----:B------:R-:W-:Y:S05]  /*1f10*/  BSYNC.RECONVERGENT B2 ;  /* 0x0000000000027941 */ /* 0x000fea0003800200 */
.L_x_59:
[----:B------:R-:W0:Y:S01]  /*1f20*/  LDCU UR5, c[0x0][0x3a8] ;  /* 0x00007500ff0577ac */ /* 0x000e220008000800 */
[----:B------:R-:W1:Y:S01]  /*1f30*/  LDC.64 R8, c[0x0][0x380] ;  /* 0x0000e000ff087b82 */ /* 0x000e620000000a00 */
[----:B------:R-:W2:Y:S01]  /*1f40*/  LDCU UR8, c[0x0][0x388] ;  /* 0x00007100ff0877ac */ /* 0x000ea20008000800 */
[----:B0-----:R-:W-:Y:S01]  /*1f50*/  IADD3 R4, PT, PT, R4, UR5, RZ ;  /* 0x0000000504047c10 */ /* 0x001fe2000fffe0ff */
[----:B------:R-:W0:Y:S04]  /*1f60*/  LDCU UR5, c[0x0][0x3a4] ;  /* 0x00007480ff0577ac */ /* 0x000e280008000800 */
        /* <DEDUP_REMOVED lines=16> */
.L_x_62:
[----:B------:R-:W-:Y:S01]  /*2070*/  FMUL.FTZ R2, R21, R10 ;  /* 0x0000000a15027220 */ /* 0x000fe20000410000 */
[----:B------:R-:W-:-:S03]  /*2080*/  FMUL.FTZ R8, R10, 0.5 ;  /* 0x3f0000000a087820 */ /* 0x000fc60000410000 */
[----:B------:R-:W-:-:S04]  /*2090*/  FFMA R9, -R2, R2, R21 ;  /* 0x0000000202097223 */ /* 0x000fc80000000115 */
[----:B------:R-:W-:-:S07]  /*20a0*/  FFMA R2, R9, R8, R2 ;  /* 0x0000000809027223 */ /* 0x000fce0000000002 */
.L_x_63:
[----:B------:R-:W-:Y:S05]  /*20b0*/  BSYNC.RECONVERGENT B0 ;  /* 0x0000000000007941 */ /* 0x000fea0003800200 */
.L_x_61:
        /* <DEDUP_REMOVED lines=12> */
.L_x_65:
[----:B------:R-:W-:Y:S05]  /*2180*/  BSYNC.RECONVERGENT B2 ;  /* 0x0000000000027941 */ /* 0x000fea0003800200 */
.L_x_64:
        /* <DEDUP_REMOVED lines=8> */
[----:B------:R-:W-:Y:S01]  /*2210*/  IADD3 R3, PT, PT, R3, 0x4, RZ ;  /* 0x0000000403037810 */ /* 0x000fe20007ffe0ff */
[----:B0-----:R-:W-:Y:S01]  /*2220*/  FADD R6, R6, UR5 ;  /* 0x0000000506067e21 */ /* 0x001fe20008000000 */
[----:B--2---:R-:W-:-:S05]  /*2230*/  FMUL R11, R2, R11 ;  /* 0x0000000b020b7220 */ /* 0x004fca0000400000 */
[----:B------:R2:W-:Y:S02]  /*2240*/  STG.E desc[UR6][R8.64], R11 ;  /* 0x0000000b08007986 */ /* 0x0005e4000c101906 */
.L_x_45:
[----:B------:R-:W-:-:S13]  /*2250*/  ISETP.NE.AND P0, PT, RZ, UR4, PT ;  /* 0x00000004ff007c0c */ /* 0x000fda000bf05270 */
[----:B------:R-:W-:Y:S05]  /*2260*/  @!P0 EXIT ;  /* 0x000000000000894d */ /* 0x000fea0003800000 */
[----:B------:R-:W-:-:S09]  /*2270*/  UISETP.NE.AND UP0, UPT, UR4, 0x1, UPT ;  /* 0x000000010400788c */ /* 0x000fd2000bf05270 */
[----:B------:R-:W-:Y:S05]  /*2280*/  BRA.U !UP0, `(.L_x_66) ;  /* 0x00000005083c7547 */ /* 0x000fea000b800000 */
[----:B0-----:R-:W-:Y:S01]  /*2290*/  FFMA R21, R6, R6, R5 ;  /* 0x0000000606157223 */ /* 0x001fe20000000005 */
[----:B------:R-:W-:Y:S03]  /*22a0*/  BSSY.RECONVERGENT B0, `(.L_x_67) ;  /* 0x000000d000007945 */ /* 0x000fe60003800200 */
[----:B------:R-:W-:Y:S01]  /*22b0*/  VIADD R2, R21, 0xf3000000 ;  /* 0xf300000015027836 */ /* 0x000fe20000000000 */
[----:B------:R0:W3:Y:S04]  /*22c0*/  MUFU.RSQ R4, R21 ;  /* 0x0000001500047308 */ /* 0x0000e80000001400 */
[----:B------:R-:W-:-:S13]  /*22d0*/  ISETP.GT.U32.AND P0, PT, R2, 0x727fffff, PT ;  /* 0x727fffff0200780c */ /* 0x000fda0003f04070 */
[----:B0--3--:R-:W-:Y:S05]  /*22e0*/  @!P0 BRA `(.L_x_68) ;  /* 0x0000000000108947 */ /* 0x009fea0003800000 */
[----:B------:R-:W-:-:S07]  /*22f0*/  MOV R2, 0x2310 ;  /* 0x0000231000027802 */ /* 0x000fce0000000f00 */
[----:B-12---:R-:W-:Y:S05]  /*2300*/  CALL.REL.NOINC `($__internal_1_$__cuda_sm20_sqrt_rn_f32_slowpath) ;  /* 0x0000000c003c7944 */ /* 0x006fea0003c00000 */
[----:B------:R-:W-:Y:S01]  /*2310*/  MOV R2, R26 ;  /* 0x0000001a00027202 */ /* 0x000fe20000000f00 */
[----:B------:R-:W-:Y:S06]  /*2320*/  BRA `(.L_x_69) ;  /* 0x0000000000107947 */ /* 0x000fec0003800000 */
.L_x_68:
[----:B------:R-:W-:Y:S01]  /*2330*/  FMUL.FTZ R2, R21, R4 ;  /* 0x0000000415027220 */ /* 0x000fe20000410000 */
[----:B------:R-:W-:-:S03]  /*2340*/  FMUL.FTZ R4, R4, 0.5 ;  /* 0x3f00000004047820 */ /* 0x000fc60000410000 */
[----:B--2---:R-:W-:-:S04]  /*2350*/  FFMA R9, -R2, R2, R21 ;  /* 0x0000000202097223 */ /* 0x004fc80000000115 */
[----:B------:R-:W-:-:S07]  /*2360*/  FFMA R2, R9, R4, R2 ;  /* 0x0000000409027223 */ /* 0x000fce0000000002 */
.L_x_69:
[----:B------:R-:W-:Y:S05]  /*2370*/  BSYNC.RECONVERGENT B0 ;  /* 0x0000000000007941 */ /* 0x000fea0003800200 */
.L_x_67:
        /* <DEDUP_REMOVED lines=12> */
.L_x_71:
[----:B------:R-:W-:Y:S05]  /*2440*/  BSYNC.RECONVERGENT B2 ;  /* 0x0000000000027941 */ /* 0x000fea0003800200 */
.L_x_70:
        /* <DEDUP_REMOVED lines=21> */
.L_x_73:
[----:B------:R-:W-:Y:S01]  /*25a0*/  FMUL.FTZ R2, R21, R10 ;  /* 0x0000000a15027220 */ /* 0x000fe20000410000 */
[----:B------:R-:W-:-:S03]  /*25b0*/  FMUL.FTZ R8, R10, 0.5 ;  /* 0x3f0000000a087820 */ /* 0x000fc60000410000 */
[----:B------:R-:W-:-:S04]  /*25c0*/  FFMA R9, -R2, R2, R21 ;  /* 0x0000000202097223 */ /* 0x000fc80000000115 */
[----:B------:R-:W-:-:S07]  /*25d0*/  FFMA R2, R9, R8, R2 ;  /* 0x0000000809027223 */ /* 0x000fce0000000002 */
.L_x_74:
[----:B------:R-:W-:Y:S05]  /*25e0*/  BSYNC.RECONVERGENT B0 ;  /* 0x0000000000007941 */ /* 0x000fea0003800200 */
.L_x_72:
        /* <DEDUP_REMOVED lines=12> */
.L_x_76:
[----:B------:R-:W-:Y:S05]  /*26b0*/  BSYNC.RECONVERGENT B2 ;  /* 0x0000000000027941 */ /* 0x000fea0003800200 */
.L_x_75:
        /* <DEDUP_REMOVED lines=12> */
.L_x_66:
[----:B------:R-:W4:Y:S02]  /*2780*/  LDC R2, c[0x0][0x3b0] ;  /* 0x0000ec00ff027b82 */ /* 0x000f240000000800 */
[----:B----4-:R-:W-:-:S04]  /*2790*/  LOP3.LUT R2, R2, 0x1, RZ, 0xc0, !PT ;  /* 0x0000000102027812 */ /* 0x010fc800078ec0ff */
[----:B------:R-:W-:-:S13]  /*27a0*/  ISETP.NE.U32.AND P0, PT, R2, 0x1, PT ;  /* 0x000000010200780c */ /* 0x000fda0003f05070 */
[----:B------:R-:W-:Y:S05]  /*27b0*/  @P0 EXIT ;  /* 0x000000000000094d */ /* 0x000fea0003800000 */
[----:B0-----:R-:W-:Y:S01]  /*27c0*/  FFMA R21, R6, R6, R5 ;  /* 0x0000000606157223 */ /* 0x001fe20000000005 */
[----:B------:R-:W-:Y:S03]  /*27d0*/  BSSY.RECONVERGENT B0, `(.L_x_77) ;  /* 0x000000d000007945 */ /* 0x000fe60003800200 */
[----:B------:R0:W4:Y:S01]  /*27e0*/  MUFU.RSQ R4, R21 ;  /* 0x0000001500047308 */ /* 0x0001220000001400 */
[----:B------:R-:W-:-:S04]  /*27f0*/  IADD3 R2, PT, PT, R21, -0xd000000, RZ ;  /* 0xf300000015027810 */ /* 0x000fc80007ffe0ff */
[----:B------:R-:W-:-:S13]  /*2800*/  ISETP.GT.U32.AND P0, PT, R2, 0x727fffff, PT ;  /* 0x727fffff0200780c */ /* 0x000fda0003f04070 */
[----:B0---4-:R-:W-:Y:S05]  /*2810*/  @!P0 BRA `(.L_x_78) ;  /* 0x0000000000108947 */ /* 0x011fea0003800000 */
[----:B------:R-:W-:-:S07]  /*2820*/  MOV R2, 0x2840 ;  /* 0x0000284000027802 */ /* 0x000fce0000000f00 */
[----:B-123--:R-:W-:Y:S05]  /*2830*/  CALL.REL.NOINC `($__internal_1_$__cuda_sm20_sqrt_rn_f32_slowpath) ;  /* 0x0000000400f07944 */ /* 0x00efea0003c00000 */
[----:B------:R-:W-:Y:S01]  /*2840*/  MOV R2, R26 ;  /* 0x0000001a00027202 */ /* 0x000fe20000000f00 */
[----:B------:R-:W-:Y:S06]  /*2850*/  BRA `(.L_x_79) ;  /* 0x0000000000107947 */ /* 0x000fec0003800000 */
.L_x_78:
[----:B------:R-:W-:Y:S01]  /*2860*/  FMUL.FTZ R2, R21, R4 ;  /* 0x0000000415027220 */ /* 0x000fe20000410000 */
[----:B------:R-:W-:-:S03]  /*2870*/  FMUL.FTZ R4, R4, 0.5 ;  /* 0x3f00000004047820 */ /* 0x000fc60000410000 */
[----:B------:R-:W-:-:S04]  /*2880*/  FFMA R5, -R2, R2, R21 ;  /* 0x0000000202057223 */ /* 0x000fc80000000115 */
[----:B------:R-:W-:-:S07]  /*2890*/  FFMA R2, R5, R4, R2 ;  /* 0x0000000405027223 */ /* 0x000fce0000000002 */
.L_x_79:
[----:B------:R-:W-:Y:S05]  /*28a0*/  BSYNC.RECONVERGENT B0 ;  /* 0x0000000000007941 */ /* 0x000fea0003800200 */
.L_x_77:
[----:B------:R-:W0:Y:S01]  /*28b0*/  MUFU.RCP R5, R2 ;  /* 0x0000000200057308 */ /* 0x000e220000001000 */
[----:B------:R-:W-:Y:S07]  /*28c0*/  BSSY.RECONVERGENT B2, `(.L_x_80) ;  /* 0x000000b000027945 */ /* 0x000fee0003800200 */
[----:B-1----:R-:W1:Y:S01]  /*28d0*/  FCHK P0, R0, R2 ;  /* 0x0000000200007302 */ /* 0x002e620000000000 */
[----:B0-----:R-:W-:-:S04]  /*28e0*/  FFMA R4, R5, -R2, 1 ;  /* 0x3f80000005047423 */ /* 0x001fc80000000802 */
[----:B------:R-:W-:-:S04]  /*28f0*/  FFMA R5, R5, R4, R5 ;  /* 0x0000000405057223 */ /* 0x000fc80000000005 */
[----:B--23--:R-:W-:-:S04]  /*2900*/  FFMA R9, R0, R5, RZ ;  /* 0x0000000500097223 */ /* 0x00cfc800000000ff */
[----:B------:R-:W-:-:S04]  /*2910*/  FFMA R4, R9, -R2, R0 ;  /* 0x8000000209047223 */ /* 0x000fc80000000000 */
[----:B------:R-:W-:Y:S01]  /*2920*/  FFMA R9, R5, R4, R9 ;  /* 0x0000000405097223 */ /* 0x000fe20000000009 */
[----:B-1----:R-:W-:Y:S06]  /*2930*/  @!P0 BRA `(.L_x_81) ;  /* 0x00000000000c8947 */ /* 0x002fec0003800000 */
[----:B------:R-:W-:-:S07]  /*2940*/  MOV R22, 0x2960 ;  /* 0x0000296000167802 */ /* 0x000fce0000000f00 */
[----:B------:R-:W-:Y:S05]  /*2950*/  CALL.REL.NOINC `($__internal_2_$__cuda_sm3x_div_rn_noftz_f32_slowpath) ;  /* 0x0000000800007944 */ /* 0x000fea0003c00000 */
[----:B------:R-:W-:-:S07]  /*2960*/  IMAD.MOV.U32 R9, RZ, RZ, R2 ;  /* 0x000000ffff097224 */ /* 0x000fce00078e0002 */
.L_x_81:
[----:B------:R-:W-:Y:S05]  /*2970*/  BSYNC.RECONVERGENT B2 ;  /* 0x0000000000027941 */ /* 0x000fea0003800200 */
.L_x_80:
[----:B------:R-:W0:Y:S01]  /*2980*/  LDCU UR4, c[0x0][0x3a8] ;  /* 0x00007500ff0477ac */ /* 0x000e220008000800 */
[----:B------:R-:W1:Y:S01]  /*2990*/  LDC.64 R4, c[0x0][0x380] ;  /* 0x0000e000ff047b82 */ /* 0x000e620000000a00 */
[----:B------:R-:W2:Y:S01]  /*29a0*/  LDCU UR5, c[0x0][0x388] ;  /* 0x00007100ff0577ac */ /* 0x000ea20008000800 */
[----:B0-----:R-:W-:-:S04]  /*29b0*/  IMAD R20, R3, UR4, R20 ;  /* 0x0000000403147c24 */ /* 0x001fc8000f8e0214 */
[----:B--2---:R-:W-:-:S04]  /*29c0*/  IMAD R3, R20, UR5, R7 ;  /* 0x0000000514037c24 */ /* 0x004fc8000f8e0207 */
[----:B-1----:R-:W-:-:S05]  /*29d0*/  IMAD.WIDE.U32 R2, R3, 0x4, R4 ;  /* 0x0000000403027825 */ /* 0x002fca00078e0004 */
[----:B------:R-:W2:Y:S02]  /*29e0*/  LDG.E R0, desc[UR6][R2.64] ;  /* 0x0000000602007981 */ /* 0x000ea4000c1e1900 */
[----:B--2---:R-:W-:-:S05]  /*29f0*/  FMUL R9, R0, R9 ;  /* 0x0000000900097220 */ /* 0x004fca0000400000 */
[----:B------:R-:W-:Y:S01]  /*2a00*/  STG.E desc[UR6][R2.64], R9 ;  /* 0x0000000902007986 */ /* 0x000fe2000c101906 */
[----:B------:R-:W-:Y:S05]  /*2a10*/  EXIT ;  /* 0x000000000000794d */ /* 0x000fea0003800000 */
        .weak           $__internal_0_$__cuda_sm20_div_rn_f64_full
        .type           $__internal_0_$__cuda_sm20_div_rn_f64_full,@function
        .size           $__internal_0_$__cuda_sm20_div_rn_f64_full,($__internal_1_$__cuda_sm20_sqrt_rn_f32_slowpath - $__internal_0_$__cuda_sm20_div_rn_f64_full)
$__internal_0_$__cuda_sm20_div_rn_f64_full:
[C---:B------:R-:W-:Y:S01]  /*2a20*/  FSETP.GEU.AND P0, PT, |R19|.reuse, 1.469367938527859385e-39, PT ;  /* 0x001000001300780b */ /* 0x040fe20003f0e200 */
[----:B------:R-:W-:Y:S01]  /*2a30*/  BSSY.RECONVERGENT B1, `(.L_x_82) ;  /* 0x0000058000017945 */ /* 0x000fe20003800200 */
[----:B------:R-:W-:Y:S02]  /*2a40*/  LOP3.LUT R2, R19, 0x800fffff, RZ, 0xc0, !PT ;  /* 0x800fffff13027812 */ /* 0x000fe400078ec0ff */
[-C--:B------:R-:W-:Y:S02]  /*2a50*/  MOV R10, R18.reuse ;  /* 0x00000012000a7202 */ /* 0x080fe40000000f00 */
[----:B------:R-:W-:Y:S02]  /*2a60*/  MOV R11, R19 ;  /* 0x00000013000b7202 */ /* 0x000fe40000000f00 */
[----:B------:R-:W-:Y:S02]  /*2a70*/  LOP3.LUT R3, R2, 0x3ff00000, RZ, 0xfc, !PT ;  /* 0x3ff0000002037812 */ /* 0x000fe400078efcff */
[----:B------:R-:W-:-:S02]  /*2a80*/  MOV R2, R18 ;  /* 0x0000001200027202 */ /* 0x000fc40000000f00 */
[C---:B------:R-:W-:Y:S01]  /*2a90*/  FSETP.GEU.AND P2, PT, |R13|.reuse, 1.469367938527859385e-39, PT ;  /* 0x001000000d00780b */ /* 0x040fe20003f4e200 */
[----:B------:R-:W-:Y:S01]  /*2aa0*/  @!P0 DMUL R2, R10, 8.98846567431157953865e+307 ;  /* 0x7fe000000a028828 */ /* 0x000fe20000000000 */
[----:B------:R-:W-:Y:S02]  /*2ab0*/  MOV R16, 0x1 ;  /* 0x0000000100107802 */ /* 0x000fe40000000f00 */
[----:B------:R-:W-:Y:S02]  /*2ac0*/  LOP3.LUT R4, R13, 0x7ff00000, RZ, 0xc0, !PT ;  /* 0x7ff000000d047812 */ /* 0x000fe400078ec0ff */
[----:B------:R-:W-:Y:S01]  /*2ad0*/  MOV R0, 0x1ca00000 ;  /* 0x1ca0000000007802 */ /* 0x000fe20000000f00 */
[----:B------:R-:W0:Y:S01]  /*2ae0*/  MUFU.RCP64H R17, R3 ;  /* 0x0000000300117308 */ /* 0x000e220000001800 */
[----:B------:R-:W-:-:S04]  /*2af0*/  LOP3.LUT R9, R19, 0x7ff00000, RZ, 0xc0, !PT ;  /* 0x7ff0000013097812 */ /* 0x000fc800078ec0ff */
[C---:B------:R-:W-:Y:S02]  /*2b00*/  ISETP.GE.U32.AND P1, PT, R4.reuse, R9, PT ;  /* 0x000000090400720c */ /* 0x040fe40003f26070 */
[----:B------:R-:W-:Y:S02]  /*2b10*/  @!P2 LOP3.LUT R21, R11, 0x7ff00000, RZ, 0xc0, !PT ;  /* 0x7ff000000b15a812 */ /* 0x000fe400078ec0ff */
[----:B------:R-:W-:Y:S02]  /*2b20*/  @!P0 LOP3.LUT R9, R3, 0x7ff00000, RZ, 0xc0, !PT ;  /* 0x7ff0000003098812 */ /* 0x000fe400078ec0ff */
[----:B------:R-:W-:Y:S02]  /*2b30*/  @!P2 ISETP.GE.U32.AND P3, PT, R4, R21, PT ;  /* 0x000000150400a20c */ /* 0x000fe40003f66070 */
[----:B------:R-:W-:Y:S02]  /*2b40*/  MOV R21, R4 ;  /* 0x0000000400157202 */ /* 0x000fe40000000f00 */
[----:B------:R-:W-:Y:S01]  /*2b50*/  @!P2 SEL R19, R0, 0x63400000, !P3 ;  /* 0x634000000013a807 */ /* 0x000fe20005800000 */
[----:B0-----:R-:W-:-:S03]  /*2b60*/  DFMA R14, R16, -R2, 1 ;  /* 0x3ff00000100e742b */ /* 0x001fc60000000802 */
[----:B------:R-:W-:-:S04]  /*2b70*/  @!P2 LOP3.LUT R22, R19, 0x80000000, R13, 0xf8, !PT ;  /* 0x800000001316a812 */ /* 0x000fc800078ef80d */
[----:B------:R-:W-:Y:S01]  /*2b80*/  @!P2 LOP3.LUT R23, R22, 0x100000, RZ, 0xfc, !PT ;  /* 0x001000001617a812 */ /* 0x000fe200078efcff */
[----:B------:R-:W-:Y:S01]  /*2b90*/  DFMA R14, R14, R14, R14 ;  /* 0x0000000e0e0e722b */ /* 0x000fe2000000000e */
[----:B------:R-:W-:-:S07]  /*2ba0*/  @!P2 MOV R22, RZ ;  /* 0x000000ff0016a202 */ /* 0x000fce0000000f00 */
[----:B------:R-:W-:Y:S01]  /*2bb0*/  DFMA R16, R16, R14, R16 ;  /* 0x0000000e1010722b */ /* 0x000fe20000000010 */
[----:B------:R-:W-:Y:S02]  /*2bc0*/  SEL R15, R0, 0x63400000, !P1 ;  /* 0x63400000000f7807 */ /* 0x000fe40004800000 */
[----:B------:R-:W-:Y:S02]  /*2bd0*/  MOV R14, R12 ;  /* 0x0000000c000e7202 */ /* 0x000fe40000000f00 */
[----:B------:R-:W-:-:S03]  /*2be0*/  LOP3.LUT R15, R15, 0x800fffff, R13, 0xf8, !PT ;  /* 0x800fffff0f0f7812 */ /* 0x000fc600078ef80d */
[----:B------:R-:W-:-:S03]  /*2bf0*/  DFMA R18, R16, -R2, 1 ;  /* 0x3ff000001012742b */ /* 0x000fc60000000802 */
[----:B------:R-:W-:-:S05]  /*2c00*/  @!P2 DFMA R14, R14, 2, -R22 ;  /* 0x400000000e0ea82b */ /* 0x000fca0000000816 */
[----:B------:R-:W-:-:S05]  /*2c10*/  DFMA R18, R16, R18, R16 ;  /* 0x000000121012722b */ /* 0x000fca0000000010 */
[----:B------:R-:W-:-:S03]  /*2c20*/  @!P2 LOP3.LUT R21, R15, 0x7ff00000, RZ, 0xc0, !PT ;  /* 0x7ff000000f15a812 */ /* 0x000fc600078ec0ff */
[----:B------:R-:W-:Y:S01]  /*2c30*/  DMUL R16, R18, R14 ;  /* 0x0000000e12107228 */ /* 0x000fe20000000000 */
[----:B------:R-:W-:-:S04]  /*2c40*/  IADD3 R25, PT, PT, R21, -0x1, RZ ;  /* 0xffffffff15197810 */ /* 0x000fc80007ffe0ff */
[----:B------:R-:W-:Y:S01]  /*2c50*/  ISETP.GT.U32.AND P0, PT, R25, 0x7feffffe, PT ;  /* 0x7feffffe1900780c */ /* 0x000fe20003f04070 */
[----:B------:R-:W-:Y:S02]  /*2c60*/  VIADD R25, R9, 0xffffffff ;  /* 0xffffffff09197836 */ /* 0x000fe40000000000 */
[----:B------:R-:W-:-:S03]  /*2c70*/  DFMA R22, R16, -R2, R14 ;  /* 0x800000021016722b */ /* 0x000fc6000000000e */
[----:B------:R-:W-:-:S05]  /*2c80*/  ISETP.GT.U32.OR P0, PT, R25, 0x7feffffe, P0 ;  /* 0x7feffffe1900780c */ /* 0x000fca0000704470 */
[----:B------:R-:W-:-:S08]  /*2c90*/  DFMA R22, R18, R22, R16 ;  /* 0x000000161216722b */ /* 0x000fd00000000010 */
[----:B------:R-:W-:Y:S05]  /*2ca0*/  @P0 BRA `(.L_x_83) ;  /* 0x00000000006c0947 */ /* 0x000fea0003800000 */
[----:B------:R-:W-:Y:S02]  /*2cb0*/  LOP3.LUT R13, R11, 0x7ff00000, RZ, 0xc0, !PT ;  /* 0x7ff000000b0d7812 */ /* 0x000fe400078ec0ff */
[----:B------:R-:W-:Y:S02]  /*2cc0*/  MOV R12, RZ ;  /* 0x000000ff000c7202 */ /* 0x000fe40000000f00 */
[CC--:B------:R-:W-:Y:S02]  /*2cd0*/  VIADDMNMX R9, R4.reuse, -R13.reuse, 0xb9600000, !PT ;  /* 0xb960000004097446 */ /* 0x0c0fe4000780090d */
[----:B------:R-:W-:Y:S02]  /*2ce0*/  ISETP.GE.U32.AND P0, PT, R4, R13, PT ;  /* 0x0000000d0400720c */ /* 0x000fe40003f06070 */
[----:B------:R-:W-:Y:S02]  /*2cf0*/  VIMNMX R9, PT, PT, R9, 0x46a00000, PT ;  /* 0x46a0000009097848 */ /* 0x000fe40003fe0100 */
[----:B------:R-:W-:-:S04]  /*2d00*/  SEL R0, R0, 0x63400000, !P0 ;  /* 0x6340000000007807 */ /* 0x000fc80004000000 */
[----:B------:R-:W-:-:S04]  /*2d10*/  IADD3 R0, PT, PT, -R0, R9, RZ ;  /* 0x0000000900007210 */ /* 0x000fc80007ffe1ff */
[----:B------:R-:W-:-:S06]  /*2d20*/  IADD3 R13, PT, PT, R0, 0x7fe00000, RZ ;  /* 0x7fe00000000d7810 */ /* 0x000fcc0007ffe0ff */
[----:B------:R-:W-:-:S10]  /*2d30*/  DMUL R16, R22, R12 ;  /* 0x0000000c16107228 */ /* 0x000fd40000000000 */
[----:B------:R-:W-:-:S13]  /*2d40*/  FSETP.GTU.AND P0, PT, |R17|, 1.469367938527859385e-39, PT ;  /* 0x001000001100780b */ /* 0x000fda0003f0c200 */
[----:B------:R-:W-:Y:S05]  /*2d50*/  @P0 BRA `(.L_x_84) ;  /* 0x0000000000940947 */ /* 0x000fea0003800000 */
[----:B------:R-:W-:Y:S01]  /*2d60*/  DFMA R2, R22, -R2, R14 ;  /* 0x800000021602722b */ /* 0x000fe2000000000e */
[----:B------:R-:W-:-:S09]  /*2d70*/  MOV R12, RZ ;  /* 0x000000ff000c7202 */ /* 0x000fd20000000f00 */
[C---:B------:R-:W-:Y:S02]  /*2d80*/  FSETP.NEU.AND P0, PT, R3.reuse, RZ, PT ;  /* 0x000000ff0300720b */ /* 0x040fe40003f0d000 */
[----:B------:R-:W-:-:S04]  /*2d90*/  LOP3.LUT R11, R3, 0x80000000, R11, 0x48, !PT ;  /* 0x80000000030b7812 */ /* 0x000fc800078e480b */
[----:B------:R-:W-:-:S07]  /*2da0*/  LOP3.LUT R13, R11, R13, RZ, 0xfc, !PT ;  /* 0x0000000d0b0d7212 */ /* 0x000fce00078efcff */
[----:B------:R-:W-:Y:S05]  /*2db0*/  @!P0 BRA `(.L_x_84) ;  /* 0x00000000007c8947 */ /* 0x000fea0003800000 */
[----:B------:R-:W-:Y:S01]  /*2dc0*/  IADD3 R3, PT, PT, -R0, RZ, RZ ;  /* 0x000000ff00037210 */ /* 0x000fe20007ffe1ff */
[----:B------:R-:W-:Y:S01]  /*2dd0*/  DMUL.RP R12, R22, R12 ;  /* 0x0000000c160c7228 */ /* 0x000fe20000008000 */
[----:B------:R-:W-:-:S06]  /*2de0*/  MOV R2, RZ ;  /* 0x000000ff00027202 */ /* 0x000fcc0000000f00 */
[----:B------:R-:W-:-:S03]  /*2df0*/  DFMA R2, R16, -R2, R22 ;  /* 0x800000021002722b */ /* 0x000fc60000000016 */
[----:B------:R-:W-:-:S03]  /*2e00*/  LOP3.LUT R11, R13, R11, RZ, 0x3c, !PT ;  /* 0x0000000b0d0b7212 */ /* 0x000fc600078e3cff */
[----:B------:R-:W-:-:S04]  /*2e10*/  IADD3 R2, PT, PT, -R0, -0x43300000, RZ ;  /* 0xbcd0000000027810 */ /* 0x000fc80007ffe1ff */
[----:B------:R-:W-:-:S04]  /*2e20*/  FSETP.NEU.AND P0, PT, |R3|, R2, PT ;  /* 0x000000020300720b */ /* 0x000fc80003f0d200 */
[----:B------:R-:W-:Y:S02]  /*2e30*/  FSEL R16, R12, R16, !P0 ;  /* 0x000000100c107208 */ /* 0x000fe40004000000 */
[----:B------:R-:W-:Y:S01]  /*2e40*/  FSEL R17, R11, R17, !P0 ;  /* 0x000000110b117208 */ /* 0x000fe20004000000 */
[----:B------:R-:W-:Y:S06]  /*2e50*/  BRA `(.L_x_84) ;  /* 0x0000000000547947 */ /* 0x000fec0003800000 */
.L_x_83:
[----:B------:R-:W-:-:S14]  /*2e60*/  DSETP.NAN.AND P0, PT, R12, R12, PT ;  /* 0x0000000c0c00722a */ /* 0x000fdc0003f08000 */
[----:B------:R-:W-:Y:S05]  /*2e70*/  @P0 BRA `(.L_x_85) ;  /* 0x0000000000440947 */ /* 0x000fea0003800000 */
[----:B------:R-:W-:-:S14]  /*2e80*/  DSETP.NAN.AND P0, PT, R10, R10, PT ;  /* 0x0000000a0a00722a */ /* 0x000fdc0003f08000 */
[----:B------:R-:W-:Y:S05]  /*2e90*/  @P0 BRA `(.L_x_86) ;  /* 0x0000000000300947 */ /* 0x000fea0003800000 */
[----:B------:R-:W-:Y:S02]  /*2ea0*/  ISETP.NE.AND P0, PT, R21, R9, PT ;  /* 0x000000091500720c */ /* 0x000fe40003f05270 */
[----:B------:R-:W-:Y:S02]  /*2eb0*/  MOV R16, 0x0 ;  /* 0x0000000000107802 */ /* 0x000fe40000000f00 */
[----:B------:R-:W-:-:S09]  /*2ec0*/  MOV R17, 0xfff80000 ;  /* 0xfff8000000117802 */ /* 0x000fd20000000f00 */
[----:B------:R-:W-:Y:S05]  /*2ed0*/  @!P0 BRA `(.L_x_84) ;  /* 0x0000000000348947 */ /* 0x000fea0003800000 */
[----:B------:R-:W-:Y:S02]  /*2ee0*/  ISETP.NE.AND P0, PT, R21, 0x7ff00000, PT ;  /* 0x7ff000001500780c */ /* 0x000fe40003f05270 */
[----:B------:R-:W-:Y:S02]  /*2ef0*/  LOP3.LUT R17, R13, 0x80000000, R11, 0x48, !PT ;  /* 0x800000000d117812 */ /* 0x000fe400078e480b */
[----:B------:R-:W-:-:S13]  /*2f00*/  ISETP.EQ.OR P0, PT, R9, RZ, !P0 ;  /* 0x000000ff0900720c */ /* 0x000fda0004702670 */
[----:B------:R-:W-:Y:S02]  /*2f10*/  @P0 LOP3.LUT R0, R17, 0x7ff00000, RZ, 0xfc, !PT ;  /* 0x7ff0000011000812 */ /* 0x000fe400078efcff */
[----:B------:R-:W-:Y:S01]  /*2f20*/  @!P0 MOV R16, RZ ;  /* 0x000000ff00108202 */ /* 0x000fe20000000f00 */
[----:B------:R-:W-:Y:S01]  /*2f30*/  @P0 IMAD.MOV.U32 R16, RZ, RZ, RZ ;  /* 0x000000ffff100224 */ /* 0x000fe200078e00ff */
[----:B------:R-:W-:Y:S01]  /*2f40*/  @P0 MOV R17, R0 ;  /* 0x0000000000110202 */ /* 0x000fe20000000f00 */
[----:B------:R-:W-:Y:S06]  /*2f50*/  BRA `(.L_x_84) ;  /* 0x0000000000147947 */ /* 0x000fec0003800000 */
.L_x_86:
[----:B------:R-:W-:Y:S02]  /*2f60*/  LOP3.LUT R17, R11, 0x80000, RZ, 0xfc, !PT ;  /* 0x000800000b117812 */ /* 0x000fe400078efcff */
[----:B------:R-:W-:Y:S01]  /*2f70*/  MOV R16, R10 ;  /* 0x0000000a00107202 */ /* 0x000fe20000000f00 */
[----:B------:R-:W-:Y:S06]  /*2f80*/  BRA `(.L_x_84) ;  /* 0x0000000000087947 */ /* 0x000fec0003800000 */
.L_x_85:
[----:B------:R-:W-:Y:S02]  /*2f90*/  LOP3.LUT R17, R13, 0x80000, RZ, 0xfc, !PT ;  /* 0x000800000d117812 */ /* 0x000fe400078efcff */
[----:B------:R-:W-:-:S07]  /*2fa0*/  MOV R16, R12 ;  /* 0x0000000c00107202 */ /* 0x000fce0000000f00 */
.L_x_84:
[----:B------:R-:W-:Y:S05]  /*2fb0*/  BSYNC.RECONVERGENT B1 ;  /* 0x0000000000017941 */ /* 0x000fea0003800200 */
.L_x_82:
[----:B------:R-:W-:Y:S01]  /*2fc0*/  HFMA2 R25, -RZ, RZ, 0, 0 ;  /* 0x00000000ff197431 */ /* 0x000fe200000001ff */
[----:B------:R-:W-:Y:S02]  /*2fd0*/  MOV R10, R16 ;  /* 0x00000010000a7202 */ /* 0x000fe40000000f00 */
[----:B------:R-:W-:Y:S01]  /*2fe0*/  MOV R11, R17 ;  /* 0x00000011000b7202 */ /* 0x000fe20000000f00 */
[----:B------:R-:W-:Y:S06]  /*2ff0*/  RET.REL.NODEC R24 `(_Z16devFDK_preweightPvjjjfffffjjj) ;  /* 0xffffffd018007950 */ /* 0x000fec0003c3ffff */
        .weak           $__internal_1_$__cuda_sm20_sqrt_rn_f32_slowpath
        .type           $__internal_1_$__cuda_sm20_sqrt_rn_f32_slowpath,@function
        .size           $__internal_1_$__cuda_sm20_sqrt_rn_f32_slowpath,($__internal_2_$__cuda_sm3x_div_rn_noftz_f32_slowpath - $__internal_1_$__cuda_sm20_sqrt_rn_f32_slowpath)
$__internal_1_$__cuda_sm20_sqrt_rn_f32_slowpath:
[----:B------:R-:W-:-:S13]  /*3000*/  LOP3.LUT P0, RZ, R21, 0x7fffffff, RZ, 0xc0, !PT ;  /* 0x7fffffff15ff7812 */ /* 0x000fda000780c0ff */
[----:B------:R-:W-:Y:S01]  /*3010*/  @!P0 MOV R26, R21 ;  /* 0x00000015001a8202 */ /* 0x000fe20000000f00 */
[----:B------:R-:W-:Y:S06]  /*3020*/  @!P0 BRA `(.L_x_87) ;  /* 0x0000000000408947 */ /* 0x000fec0003800000 */
[----:B------:R-:W-:-:S13]  /*3030*/  FSETP.GEU.FTZ.AND P0, PT, R21, RZ, PT ;  /* 0x000000ff1500720b */ /* 0x000fda0003f1e000 */
[----:B------:R-:W-:Y:S01]  /*3040*/  @!P0 MOV R26, 0x7fffffff ;  /* 0x7fffffff001a8802 */ /* 0x000fe20000000f00 */
[----:B------:R-:W-:Y:S06]  /*3050*/  @!P0 BRA `(.L_x_87) ;  /* 0x0000000000348947 */ /* 0x000fec0003800000 */
[----:B------:R-:W-:-:S13]  /*3060*/  FSETP.GTU.FTZ.AND P0, PT, |R21|, +INF , PT ;  /* 0x7f8000001500780b */ /* 0x000fda0003f1c200 */
[----:B------:R-:W-:Y:S01]  /*3070*/  @P0 FADD.FTZ R26, R21, 1 ;  /* 0x3f800000151a0421 */ /* 0x000fe20000010000 */
[----:B------:R-:W-:Y:S06]  /*3080*/  @P0 BRA `(.L_x_87) ;  /* 0x0000000000280947 */ /* 0x000fec0003800000 */
[----:B------:R-:W-:-:S13]  /*3090*/  FSETP.NEU.FTZ.AND P0, PT, |R21|, +INF , PT ;  /* 0x7f8000001500780b */ /* 0x000fda0003f1d200 */
[----:B------:R-:W-:Y:S01]  /*30a0*/  @P0 FFMA R25, R21, 1.84467440737095516160e+19, RZ ;  /* 0x5f80000015190823 */ /* 0x000fe200000000ff */
[----:B------:R-:W-:-:S03]  /*30b0*/  @!P0 MOV R26, R21 ;  /* 0x00000015001a8202 */ /* 0x000fc60000000f00 */
[----:B------:R-:W0:Y:S02]  /*30c0*/  @P0 MUFU.RSQ R22, R25 ;  /* 0x0000001900160308 */ /* 0x000e240000001400 */
[----:B0-----:R-:W-:Y:S01]  /*30d0*/  @P0 FMUL.FTZ R24, R25, R22 ;  /* 0x0000001619180220 */ /* 0x001fe20000410000 */
[----:B------:R-:W-:-:S03]  /*30e0*/  @P0 FMUL.FTZ R22, R22, 0.5 ;  /* 0x3f00000016160820 */ /* 0x000fc60000410000 */
[----:B------:R-:W-:-:S04]  /*30f0*/  @P0 FADD.FTZ R23, -R24, -RZ ;  /* 0x800000ff18170221 */ /* 0x000fc80000010100 */
[----:B------:R-:W-:-:S04]  /*3100*/  @P0 FFMA R23, R24, R23, R25 ;  /* 0x0000001718170223 */ /* 0x000fc80000000019 */
[----:B------:R-:W-:-:S04]  /*3110*/  @P0 FFMA R22, R23, R22, R24 ;  /* 0x0000001617160223 */ /* 0x000fc80000000018 */
[----:B------:R-:W-:-:S07]  /*3120*/  @P0 FMUL.FTZ R26, R22, 2.3283064365386962891e-10 ;  /* 0x2f800000161a0820 */ /* 0x000fce0000410000 */
.L_x_87:
[----:B------:R-:W-:Y:S02]  /*3130*/  HFMA2 R23, -RZ, RZ, 0, 0 ;  /* 0x00000000ff177431 */ /* 0x000fe400000001ff */
[----:B------:R-:W-:-:S04]  /*3140*/  IMAD.MOV.U32 R22, RZ, RZ, R2 ;  /* 0x000000ffff167224 */ /* 0x000fc800078e0002 */
[----:B------:R-:W-:Y:S05]  /*3150*/  RET.REL.NODEC R22 `(_Z16devFDK_preweightPvjjjfffffjjj) ;  /* 0xffffffcc16a87950 */ /* 0x000fea0003c3ffff */
        .weak           $__internal_2_$__cuda_sm3x_div_rn_noftz_f32_slowpath
        .type           $__internal_2_$__cuda_sm3x_div_rn_noftz_f32_slowpath,@function
        .size           $__internal_2_$__cuda_sm3x_div_rn_noftz_f32_slowpath,(.L_x_102 - $__internal_2_$__cuda_sm3x_div_rn_noftz_f32_slowpath)
$__internal_2_$__cuda_sm3x_div_rn_noftz_f32_slowpath:
[----:B------:R-:W-:Y:S01]  /*3160*/  SHF.R.U32.HI R21, RZ, 0x17, R2 ;  /* 0x00000017ff157819 */ /* 0x000fe20000011602 */
[----:B------:R-:W-:Y:S01]  /*3170*/  BSSY.RECONVERGENT B0, `(.L_x_88) ;  /* 0x0000064000007945 */ /* 0x000fe20003800200 */
[----:B------:R-:W-:Y:S02]  /*3180*/  SHF.R.U32.HI R24, RZ, 0x17, R0 ;  /* 0x00000017ff187819 */ /* 0x000fe40000011600 */
[----:B------:R-:W-:Y:S02]  /*3190*/  LOP3.LUT R21, R21, 0xff, RZ, 0xc0, !PT ;  /* 0x000000ff15157812 */ /* 0x000fe400078ec0ff */
[----:B------:R-:W-:Y:S02]  /*31a0*/  LOP3.LUT R24, R24, 0xff, RZ, 0xc0, !PT ;  /* 0x000000ff18187812 */ /* 0x000fe400078ec0ff */
[----:B------:R-:W-:Y:S02]  /*31b0*/  IADD3 R23, PT, PT, R21, -0x1, RZ ;  /* 0xffffffff15177810 */ /* 0x000fe40007ffe0ff */
[----:B------:R-:W-:-:S02]  /*31c0*/  IADD3 R25, PT, PT, R24, -0x1, RZ ;  /* 0xffffffff18197810 */ /* 0x000fc40007ffe0ff */
[----:B------:R-:W-:Y:S02]  /*31d0*/  ISETP.GT.U32.AND P0, PT, R23, 0xfd, PT ;  /* 0x000000fd1700780c */ /* 0x000fe40003f04070 */
[----:B------:R-:W-:Y:S02]  /*31e0*/  MOV R27, R0 ;  /* 0x00000000001b7202 */ /* 0x000fe40000000f00 */
[----:B------:R-:W-:-:S13]  /*31f0*/  ISETP.GT.U32.OR P0, PT, R25, 0xfd, P0 ;  /* 0x000000fd1900780c */ /* 0x000fda0000704470 */
[----:B------:R-:W-:Y:S01]  /*3200*/  @!P0 MOV R26, RZ ;  /* 0x000000ff001a8202 */ /* 0x000fe20000000f00 */
[----:B------:R-:W-:Y:S06]  /*3210*/  @!P0 BRA `(.L_x_89) ;  /* 0x00000000005c8947 */ /* 0x000fec0003800000 */
[----:B------:R-:W-:Y:S02]  /*3220*/  FSETP.GTU.FTZ.AND P0, PT, |R0|, +INF , PT ;  /* 0x7f8000000000780b */ /* 0x000fe40003f1c200 */
[----:B------:R-:W-:-:S04]  /*3230*/  FSETP.GTU.FTZ.AND P1, PT, |R2|, +INF , PT ;  /* 0x7f8000000200780b */ /* 0x000fc80003f3c200 */
[----:B------:R-:W-:-:S13]  /*3240*/  PLOP3.LUT P0, PT, P0, P1, PT, 0xf8, 0x8f ;  /* 0x00000000008f781c */ /* 0x000fda0000703f70 */
[----:B------:R-:W-:Y:S05]  /*3250*/  @P0 BRA `(.L_x_90) ;  /* 0x0000000400500947 */ /* 0x000fea0003800000 */
[----:B------:R-:W-:-:S13]  /*3260*/  LOP3.LUT P0, RZ, R2, 0x7fffffff, R27, 0xc8, !PT ;  /* 0x7fffffff02ff7812 */ /* 0x000fda000780c81b */
[----:B------:R-:W-:Y:S05]  /*3270*/  @!P0 BRA `(.L_x_91) ;  /* 0x0000000400408947 */ /* 0x000fea0003800000 */
[----:B------:R-:W-:Y:S02]  /*3280*/  FSETP.NEU.FTZ.AND P1, PT, |R0|, +INF , PT ;  /* 0x7f8000000000780b */ /* 0x000fe40003f3d200 */
[----:B------:R-:W-:Y:S02]  /*3290*/  FSETP.NEU.FTZ.AND P2, PT, |R2|, +INF , PT ;  /* 0x7f8000000200780b */ /* 0x000fe40003f5d200 */
[----:B------:R-:W-:-:S11]  /*32a0*/  FSETP.NEU.FTZ.AND P0, PT, |R0|, +INF , PT ;  /* 0x7f8000000000780b */ /* 0x000fd60003f1d200 */
[----:B------:R-:W-:Y:S05]  /*32b0*/  @!P2 BRA !P1, `(.L_x_91) ;  /* 0x000000040030a947 */ /* 0x000fea0004800000 */
[----:B------:R-:W-:-:S04]  /*32c0*/  LOP3.LUT P1, RZ, R27, 0x7fffffff, RZ, 0xc0, !PT ;  /* 0x7fffffff1bff7812 */ /* 0x000fc8000782c0ff */
[----:B------:R-:W-:-:S13]  /*32d0*/  PLOP3.LUT P1, PT, P2, P1, PT, 0x2f, 0xf2 ;  /* 0x0000000000f2781c */ /* 0x000fda0001722577 */
[----:B------:R-:W-:Y:S05]  /*32e0*/  @P1 BRA `(.L_x_92) ;  /* 0x00000004001c1947 */ /* 0x000fea0003800000 */
[----:B------:R-:W-:-:S04]  /*32f0*/  LOP3.LUT P1, RZ, R2, 0x7fffffff, RZ, 0xc0, !PT ;  /* 0x7fffffff02ff7812 */ /* 0x000fc8000782c0ff */
[----:B------:R-:W-:-:S13]  /*3300*/  PLOP3.LUT P0, PT, P0, P1, PT, 0x2f, 0xf2 ;  /* 0x0000000000f2781c */ /* 0x000fda0000702577 */
[----:B------:R-:W-:Y:S05]  /*3310*/  @P0 BRA `(.L_x_93) ;  /* 0x0000000400040947 */ /* 0x000fea0003800000 */
[----:B------:R-:W-:Y:S02]  /*3320*/  ISETP.GE.AND P0, PT, R25, RZ, PT ;  /* 0x000000ff1900720c */ /* 0x000fe40003f06270 */
[----:B------:R-:W-:-:S11]  /*3330*/  ISETP.GE.AND P1, PT, R23, RZ, PT ;  /* 0x000000ff1700720c */ /* 0x000fd60003f26270 */
[----:B------:R-:W-:Y:S01]  /*3340*/  @P0 MOV R26, RZ ;  /* 0x000000ff001a0202 */ /* 0x000fe20000000f00 */
[----:B------:R-:W-:Y:S01]  /*3350*/  @!P0 FFMA R27, R0, 1.84467440737095516160e+19, RZ ;  /* 0x5f800000001b8823 */ /* 0x000fe200000000ff */
[----:B------:R-:W-:Y:S01]  /*3360*/  @!P0 MOV R26, 0xffffffc0 ;  /* 0xffffffc0001a8802 */ /* 0x000fe20000000f00 */
[----:B------:R-:W-:-:S03]  /*3370*/  @!P1 FFMA R2, R2, 1.84467440737095516160e+19, RZ ;  /* 0x5f80000002029823 */ /* 0x000fc600000000ff */
[----:B------:R-:W-:-:S07]  /*3380*/  @!P1 IADD3 R26, PT, PT, R26, 0x40, RZ ;  /* 0x000000401a1a9810 */ /* 0x000fce0007ffe0ff */
.L_x_89:
[----:B------:R-:W-:Y:S01]  /*3390*/  LEA R29, R21, 0xc0800000, 0x17 ;  /* 0xc0800000151d7811 */ /* 0x000fe200078eb8ff */
[----:B------:R-:W-:Y:S01]  /*33a0*/  VIADD R24, R24, 0xffffff81 ;  /* 0xffffff8118187836 */ /* 0x000fe20000000000 */
[----:B------:R-:W-:Y:S02]  /*33b0*/  BSSY.RECONVERGENT B1, `(.L_x_94) ;  /* 0x0000035000017945 */ /* 0x000fe40003800200 */
[----:B------:R-:W-:Y:S01]  /*33c0*/  IADD3 R29, PT, PT, -R29, R2, RZ ;  /* 0x000000021d1d7210 */ /* 0x000fe20007ffe1ff */
[C---:B------:R-:W-:Y:S01]  /*33d0*/  IMAD R25, R24.reuse, -0x800000, R27 ;  /* 0xff80000018197824 */ /* 0x040fe200078e021b */
[----:B------:R-:W-:Y:S02]  /*33e0*/  IADD3 R27, PT, PT, R24, 0x7f, -R21 ;  /* 0x0000007f181b7810 */ /* 0x000fe40007ffe815 */
[----:B------:R-:W0:Y:S01]  /*33f0*/  MUFU.RCP R23, R29 ;  /* 0x0000001d00177308 */ /* 0x000e220000001000 */
[----:B------:R-:W-:Y:S01]  /*3400*/  FADD.FTZ R28, -R29, -RZ ;  /* 0x800000ff1d1c7221 */ /* 0x000fe20000010100 */
[----:B------:R-:W-:-:S03]  /*3410*/  IADD3 R27, PT, PT, R27, R26, RZ ;  /* 0x0000001a1b1b7210 */ /* 0x000fc60007ffe0ff */
[----:B0-----:R-:W-:-:S04]  /*3420*/  FFMA R2, R23, R28, 1 ;  /* 0x3f80000017027423 */ /* 0x001fc8000000001c */
[----:B------:R-:W-:-:S04]  /*3430*/  FFMA R2, R23, R2, R23 ;  /* 0x0000000217027223 */ /* 0x000fc80000000017 */
[----:B------:R-:W-:-:S04]  /*3440*/  FFMA R21, R25, R2, RZ ;  /* 0x0000000219157223 */ /* 0x000fc800000000ff */
[----:B------:R-:W-:-:S04]  /*3450*/  FFMA R23, R28, R21, R25 ;  /* 0x000000151c177223 */ /* 0x000fc80000000019 */
[----:B------:R-:W-:-:S04]  /*3460*/  FFMA R23, R2, R23, R21 ;  /* 0x0000001702177223 */ /* 0x000fc80000000015 */
[----:B------:R-:W-:-:S04]  /*3470*/  FFMA R21, R28, R23, R25 ;  /* 0x000000171c157223 */ /* 0x000fc80000000019 */
[----:B------:R-:W-:-:S05]  /*3480*/  FFMA R24, R2, R21, R23 ;  /* 0x0000001502187223 */ /* 0x000fca0000000017 */
[----:B------:R-:W-:-:S04]  /*3490*/  SHF.R.U32.HI R26, RZ, 0x17, R24 ;  /* 0x00000017ff1a7819 */ /* 0x000fc80000011618 */
[----:B------:R-:W-:-:S04]  /*34a0*/  LOP3.LUT R26, R26, 0xff, RZ, 0xc0, !PT ;  /* 0x000000ff1a1a7812 */ /* 0x000fc800078ec0ff */
[----:B------:R-:W-:-:S04]  /*34b0*/  IADD3 R25, PT, PT, R26, R27, RZ ;  /* 0x0000001b1a197210 */ /* 0x000fc80007ffe0ff */
[----:B------:R-:W-:-:S04]  /*34c0*/  IADD3 R26, PT, PT, R25, -0x1, RZ ;  /* 0xffffffff191a7810 */ /* 0x000fc80007ffe0ff */
[----:B------:R-:W-:-:S13]  /*34d0*/  ISETP.GE.U32.AND P0, PT, R26, 0xfe, PT ;  /* 0x000000fe1a00780c */ /* 0x000fda0003f06070 */
[----:B------:R-:W-:Y:S05]  /*34e0*/  @!P0 BRA `(.L_x_95) ;  /* 0x0000000000808947 */ /* 0x000fea0003800000 */
[----:B------:R-:W-:-:S13]  /*34f0*/  ISETP.GT.AND P0, PT, R25, 0xfe, PT ;  /* 0x000000fe1900780c */ /* 0x000fda0003f04270 */
[----:B------:R-:W-:Y:S05]  /*3500*/  @P0 BRA `(.L_x_96) ;  /* 0x00000000006c0947 */ /* 0x000fea0003800000 */
[----:B------:R-:W-:-:S13]  /*3510*/  ISETP.GE.AND P0, PT, R25, 0x1, PT ;  /* 0x000000011900780c */ /* 0x000fda0003f06270 */
[----:B------:R-:W-:Y:S05]  /*3520*/  @P0 BRA `(.L_x_97) ;  /* 0x0000000000740947 */ /* 0x000fea0003800000 */
[----:B------:R-:W-:Y:S02]  /*3530*/  ISETP.GE.AND P0, PT, R25, -0x18, PT ;  /* 0xffffffe81900780c */ /* 0x000fe40003f06270 */
[----:B------:R-:W-:-:S11]  /*3540*/  LOP3.LUT R24, R24, 0x80000000, RZ, 0xc0, !PT ;  /* 0x8000000018187812 */ /* 0x000fd600078ec0ff */
[----:B------:R-:W-:Y:S05]  /*3550*/  @!P0 BRA `(.L_x_97) ;  /* 0x0000000000688947 */ /* 0x000fea0003800000 */
[CCC-:B------:R-:W-:Y:S01]  /*3560*/  FFMA.RZ R26, R2.reuse, R21.reuse, R23.reuse ;  /* 0x00000015021a7223 */ /* 0x1c0fe2000000c017 */
[CCC-:B------:R-:W-:Y:S01]  /*3570*/  FFMA.RP R27, R2.reuse, R21.reuse, R23.reuse ;  /* 0x00000015021b7223 */ /* 0x1c0fe20000008017 */
[----:B------:R-:W-:Y:S01]  /*3580*/  FFMA.RM R2, R2, R21, R23 ;  /* 0x0000001502027223 */ /* 0x000fe20000004017 */
[C---:B------:R-:W-:Y:S02]  /*3590*/  IADD3 R21, PT, PT, R25.reuse, 0x20, RZ ;  /* 0x0000002019157810 */ /* 0x040fe40007ffe0ff */
[----:B------:R-:W-:Y:S02]  /*35a0*/  LOP3.LUT R26, R26, 0x7fffff, RZ, 0xc0, !PT ;  /* 0x007fffff1a1a7812 */ /* 0x000fe400078ec0ff */
[C---:B------:R-:W-:Y:S02]  /*35b0*/  ISETP.NE.AND P2, PT, R25.reuse, RZ, PT ;  /* 0x000000ff1900720c */ /* 0x040fe40003f45270 */
[----:B------:R-:W-:Y:S02]  /*35c0*/  LOP3.LUT R26, R26, 0x800000, RZ, 0xfc, !PT ;  /* 0x008000001a1a7812 */ /* 0x000fe400078efcff */
[----:B------:R-:W-:-:S02]  /*35d0*/  ISETP.NE.AND P1, PT, R25, RZ, PT ;  /* 0x000000ff1900720c */ /* 0x000fc40003f25270 */
[----:B------:R-:W-:Y:S02]  /*35e0*/  IADD3 R25, PT, PT, -R25, RZ, RZ ;  /* 0x000000ff19197210 */ /* 0x000fe40007ffe1ff */
[----:B------:R-:W-:Y:S02]  /*35f0*/  SHF.L.U32 R21, R26, R21, RZ ;  /* 0x000000151a157219 */ /* 0x000fe400000006ff */
[----:B------:R-:W-:Y:S02]  /*3600*/  FSETP.NEU.FTZ.AND P0, PT, R27, R2, PT ;  /* 0x000000021b00720b */ /* 0x000fe40003f1d000 */
[----:B------:R-:W-:Y:S02]  /*3610*/  SEL R23, R25, RZ, P2 ;  /* 0x000000ff19177207 */ /* 0x000fe40001000000 */
[----:B------:R-:W-:Y:S02]  /*3620*/  ISETP.NE.AND P1, PT, R21, RZ, P1 ;  /* 0x000000ff1500720c */ /* 0x000fe40000f25270 */
[----:B------:R-:W-:-:S02]  /*3630*/  SHF.R.U32.HI R23, RZ, R23, R26 ;  /* 0x00000017ff177219 */ /* 0x000fc4000001161a */
[----:B------:R-:W-:Y:S02]  /*3640*/  PLOP3.LUT P0, PT, P0, P1, PT, 0xf8, 0x8f ;  /* 0x00000000008f781c */ /* 0x000fe40000703f70 */
[----:B------:R-:W-:Y:S02]  /*3650*/  SHF.R.U32.HI R21, RZ, 0x1, R23 ;  /* 0x00000001ff157819 */ /* 0x000fe40000011617 */
[----:B------:R-:W-:-:S04]  /*3660*/  SEL R2, RZ, 0x1, !P0 ;  /* 0x00000001ff027807 */ /* 0x000fc80004000000 */
[----:B------:R-:W-:-:S04]  /*3670*/  LOP3.LUT R2, R2, 0x1, R21, 0xf8, !PT ;  /* 0x0000000102027812 */ /* 0x000fc800078ef815 */
[----:B------:R-:W-:-:S04]  /*3680*/  LOP3.LUT R2, R2, R23, RZ, 0xc0, !PT ;  /* 0x0000001702027212 */ /* 0x000fc800078ec0ff */
[----:B------:R-:W-:-:S04]  /*3690*/  IADD3 R21, PT, PT, R21, R2, RZ ;  /* 0x0000000215157210 */ /* 0x000fc80007ffe0ff */
[----:B------:R-:W-:Y:S01]  /*36a0*/  LOP3.LUT R24, R21, R24, RZ, 0xfc, !PT ;  /* 0x0000001815187212 */ /* 0x000fe200078efcff */
[----:B------:R-:W-:Y:S06]  /*36b0*/  BRA `(.L_x_97) ;  /* 0x0000000000107947 */ /* 0x000fec0003800000 */
.L_x_96:
[----:B------:R-:W-:-:S04]  /*36c0*/  LOP3.LUT R24, R24, 0x80000000, RZ, 0xc0, !PT ;  /* 0x8000000018187812 */ /* 0x000fc800078ec0ff */
[----:B------:R-:W-:Y:S01]  /*36d0*/  LOP3.LUT R24, R24, 0x7f800000, RZ, 0xfc, !PT ;  /* 0x7f80000018187812 */ /* 0x000fe200078efcff */
[----:B------:R-:W-:Y:S06]  /*36e0*/  BRA `(.L_x_97) ;  /* 0x0000000000047947 */ /* 0x000fec0003800000 */
.L_x_95:
[----:B------:R-:W-:-:S07]  /*36f0*/  LEA R24, R27, R24, 0x17 ;  /* 0x000000181b187211 */ /* 0x000fce00078eb8ff */
.L_x_97:
[----:B------:R-:W-:Y:S05]  /*3700*/  BSYNC.RECONVERGENT B1 ;  /* 0x0000000000017941 */ /* 0x000fea0003800200 */
.L_x_94:
[----:B------:R-:W-:Y:S01]  /*3710*/  MOV R2, R24 ;  /* 0x0000001800027202 */ /* 0x000fe20000000f00 */
[----:B------:R-:W-:Y:S06]  /*3720*/  BRA `(.L_x_98) ;  /* 0x0000000000207947 */ /* 0x000fec0003800000 */
.L_x_93:
[----:B------:R-:W-:-:S04]  /*3730*/  LOP3.LUT R2, R2, 0x80000000, R27, 0x48, !PT ;  /* 0x8000000002027812 */ /* 0x000fc800078e481b */
[----:B------:R-:W-:Y:S01]  /*3740*/  LOP3.LUT R2, R2, 0x7f800000, RZ, 0xfc, !PT ;  /* 0x7f80000002027812 */ /* 0x000fe200078efcff */
[----:B------:R-:W-:Y:S06]  /*3750*/  BRA `(.L_x_98) ;  /* 0x0000000000147947 */ /* 0x000fec0003800000 */
.L_x_92:
[----:B------:R-:W-:Y:S01]  /*3760*/  LOP3.LUT R2, R2, 0x80000000, R27, 0x48, !PT ;  /* 0x8000000002027812 */ /* 0x000fe200078e481b */
[----:B------:R-:W-:Y:S06]  /*3770*/  BRA `(.L_x_98) ;  /* 0x00000000000c7947 */ /* 0x000fec0003800000 */
.L_x_91:
[----:B------:R-:W0:Y:S01]  /*3780*/  MUFU.RSQ R2, -QNAN ;  /* 0xffc0000000027908 */ /* 0x000e220000001400 */
[----:B------:R-:W-:Y:S05]  /*3790*/  BRA `(.L_x_98) ;  /* 0x0000000000047947 */ /* 0x000fea0003800000 */
.L_x_90:
[----:B------:R-:W-:-:S07]  /*37a0*/  FADD.FTZ R2, R0, R2 ;  /* 0x0000000200027221 */ /* 0x000fce0000010000 */
.L_x_98:
[----:B------:R-:W-:Y:S05]  /*37b0*/  BSYNC.RECONVERGENT B0 ;  /* 0x0000000000007941 */ /* 0x000fea0003800200 */
.L_x_88:
[----:B------:R-:W-:-:S04]  /*37c0*/  HFMA2 R23, -RZ, RZ, 0, 0 ;  /* 0x00000000ff177431 */ /* 0x000fc800000001ff */
[----:B0-----:R-:W-:Y:S05]  /*37d0*/  RET.REL.NODEC R22 `(_Z16devFDK_preweightPvjjjfffffjjj) ;  /* 0xffffffc816087950 */ /* 0x001fea0003c3ffff */
.L_x_99:
[----:B------:R-:W-:-:S00]  /*37e0*/  BRA `(.L_x_99) ;  /* 0xfffffffc00fc7947 */ /* 0x000fc0000383ffff */
[----:B------:R-:W-:-:S00]  /*37f0*/  NOP ;  /* 0x0000000000007918 */ /* 0x000fc00000000000 */
        /* <DEDUP_REMOVED lines=8> */
.L_x_102:


//--------------------- .nv.shared.reserved.0     --------------------------
	.section	.nv.shared.reserved.0,"aw",@nobits
	.weak		__nv_reservedSMEM_offset_0_alias
	.size		__nv_reservedSMEM_offset_0_alias, 0, 64
	.other		__nv_reservedSMEM_offset_0_alias,@"STO_CUDA_RESERVED_SHARED STV_DEFAULT"
__nv_reservedSMEM_offset_0_alias:
	.zero		0
	.zero		64


//--------------------- .nv.constant0._Z16devFDK_preweightPvjjjfffffjjj --------------------------
	.section	.nv.constant0._Z16devFDK_preweightPvjjjfffffjjj,"a",@progbits
	.sectionflags	@""
	.align	4
.nv.constant0._Z16devFDK_preweightPvjjjfffffjjj:
	.zero		948


//--------------------- SYMBOLS --------------------------

	.type		.nv.reservedSmem.offset0,@object
	.size		.nv.reservedSmem.offset0,0x4
